//
// Generated by NVIDIA NVVM Compiler
//
// Compiler Build ID: CL-36424714
// Cuda compilation tools, release 13.0, V13.0.88
// Based on NVVM 20.0.0
//

.version 9.0
.target sm_100
.address_size 64

	// .globl	spec_ee_compute_confidence_f32
.extern .shared .align 16 .b8 smem[];

.visible .entry spec_ee_compute_confidence_f32(
	.param .u64 .ptr .align 1 spec_ee_compute_confidence_f32_param_0,
	.param .u64 .ptr .align 1 spec_ee_compute_confidence_f32_param_1,
	.param .u64 .ptr .align 1 spec_ee_compute_confidence_f32_param_2,
	.param .f32 spec_ee_compute_confidence_f32_param_3,
	.param .u32 spec_ee_compute_confidence_f32_param_4,
	.param .u32 spec_ee_compute_confidence_f32_param_5,
	.param .u32 spec_ee_compute_confidence_f32_param_6
)
{
	.reg .pred 	%p<14>;
	.reg .b32 	%r<51>;
	.reg .b32 	%f<49>;
	.reg .b64 	%rd<31>;

	ld.param.u64 	%rd8, [spec_ee_compute_confidence_f32_param_0];
	ld.param.u64 	%rd9, [spec_ee_compute_confidence_f32_param_1];
	ld.param.u64 	%rd7, [spec_ee_compute_confidence_f32_param_2];
	ld.param.f32 	%f8, [spec_ee_compute_confidence_f32_param_3];
	ld.param.u32 	%r24, [spec_ee_compute_confidence_f32_param_4];
	ld.param.u32 	%r22, [spec_ee_compute_confidence_f32_param_5];
	ld.param.u32 	%r23, [spec_ee_compute_confidence_f32_param_6];
	cvta.to.global.u64 	%rd1, %rd9;
	cvta.to.global.u64 	%rd2, %rd8;
	mov.u32 	%r1, %ctaid.x;
	mov.u32 	%r2, %ctaid.y;
	mov.u32 	%r3, %tid.x;
	mov.u32 	%r50, %ntid.x;
	setp.ge.s32 	%p1, %r1, %r24;
	setp.ge.s32 	%p2, %r2, %r22;
	or.pred  	%p3, %p1, %p2;
	@%p3 bra 	$L__BB0_14;
	mad.lo.s32 	%r5, %r22, %r1, %r2;
	mul.lo.s32 	%r6, %r5, %r23;
	setp.ge.s32 	%p4, %r3, %r23;
	mov.f32 	%f48, 0f00000000;
	@%p4 bra 	$L__BB0_8;
	add.s32 	%r25, %r3, %r50;
	max.u32 	%r26, %r23, %r25;
	setp.lt.u32 	%p5, %r25, %r23;
	selp.u32 	%r27, 1, 0, %p5;
	add.s32 	%r28, %r25, %r27;
	sub.s32 	%r29, %r26, %r28;
	div.u32 	%r30, %r29, %r50;
	add.s32 	%r7, %r30, %r27;
	and.b32  	%r31, %r7, 3;
	setp.eq.s32 	%p6, %r31, 3;
	mov.f32 	%f48, 0f00000000;
	mov.u32 	%r48, %r3;
	@%p6 bra 	$L__BB0_5;
	mul.wide.u32 	%rd10, %r3, 4;
	add.s64 	%rd30, %rd1, %rd10;
	mul.wide.u32 	%rd4, %r50, 4;
	add.s32 	%r46, %r3, %r6;
	add.s32 	%r32, %r7, 1;
	and.b32  	%r33, %r32, 3;
	neg.s32 	%r45, %r33;
	mov.f32 	%f48, 0f00000000;
	mov.u32 	%r48, %r3;
$L__BB0_4:
	.pragma "nounroll";
	mul.wide.s32 	%rd11, %r46, 4;
	add.s64 	%rd12, %rd2, %rd11;
	ld.global.nc.f32 	%f13, [%rd12];
	ld.global.nc.f32 	%f14, [%rd30];
	fma.rn.f32 	%f48, %f13, %f14, %f48;
	add.s32 	%r48, %r48, %r50;
	add.s64 	%rd30, %rd30, %rd4;
	add.s32 	%r46, %r46, %r50;
	add.s32 	%r45, %r45, 1;
	setp.ne.s32 	%p7, %r45, 0;
	@%p7 bra 	$L__BB0_4;
$L__BB0_5:
	setp.lt.u32 	%p8, %r7, 3;
	@%p8 bra 	$L__BB0_8;
	shl.b32 	%r36, %r50, 2;
	cvt.u64.u32 	%rd17, %r36;
$L__BB0_7:
	add.s32 	%r34, %r48, %r6;
	mul.wide.s32 	%rd13, %r34, 4;
	add.s64 	%rd14, %rd2, %rd13;
	ld.global.nc.f32 	%f15, [%rd14];
	mul.wide.u32 	%rd15, %r48, 4;
	add.s64 	%rd16, %rd1, %rd15;
	ld.global.nc.f32 	%f16, [%rd16];
	fma.rn.f32 	%f17, %f15, %f16, %f48;
	add.s32 	%r35, %r48, %r50;
	add.s64 	%rd18, %rd14, %rd17;
	ld.global.nc.f32 	%f18, [%rd18];
	mul.wide.u32 	%rd19, %r35, 4;
	add.s64 	%rd20, %rd1, %rd19;
	ld.global.nc.f32 	%f19, [%rd20];
	fma.rn.f32 	%f20, %f18, %f19, %f17;
	add.s32 	%r37, %r35, %r50;
	add.s64 	%rd21, %rd18, %rd17;
	ld.global.nc.f32 	%f21, [%rd21];
	mul.wide.u32 	%rd22, %r37, 4;
	add.s64 	%rd23, %rd1, %rd22;
	ld.global.nc.f32 	%f22, [%rd23];
	fma.rn.f32 	%f23, %f21, %f22, %f20;
	add.s32 	%r38, %r37, %r50;
	add.s64 	%rd24, %rd21, %rd17;
	ld.global.nc.f32 	%f24, [%rd24];
	mul.wide.u32 	%rd25, %r38, 4;
	add.s64 	%rd26, %rd1, %rd25;
	ld.global.nc.f32 	%f25, [%rd26];
	fma.rn.f32 	%f48, %f24, %f25, %f23;
	add.s32 	%r48, %r38, %r50;
	setp.lt.s32 	%p9, %r48, %r23;
	@%p9 bra 	$L__BB0_7;
$L__BB0_8:
	shl.b32 	%r39, %r3, 2;
	mov.u32 	%r40, smem;
	add.s32 	%r19, %r40, %r39;
	st.shared.f32 	[%r19], %f48;
	bar.sync 	0;
	setp.lt.u32 	%p10, %r50, 2;
	@%p10 bra 	$L__BB0_12;
$L__BB0_9:
	shr.u32 	%r21, %r50, 1;
	setp.ge.u32 	%p11, %r3, %r21;
	@%p11 bra 	$L__BB0_11;
	shl.b32 	%r41, %r21, 2;
	add.s32 	%r42, %r19, %r41;
	ld.shared.f32 	%f26, [%r42];
	ld.shared.f32 	%f27, [%r19];
	add.f32 	%f28, %f26, %f27;
	st.shared.f32 	[%r19], %f28;
$L__BB0_11:
	bar.sync 	0;
	setp.gt.u32 	%p12, %r50, 3;
	mov.u32 	%r50, %r21;
	@%p12 bra 	$L__BB0_9;
$L__BB0_12:
	setp.ne.s32 	%p13, %r3, 0;
	@%p13 bra 	$L__BB0_14;
	ld.shared.f32 	%f29, [smem];
	add.f32 	%f30, %f8, %f29;
	fma.rn.f32 	%f31, %f30, 0fBBBB989D, 0f3F000000;
	cvt.sat.f32.f32 	%f32, %f31;
	mov.f32 	%f33, 0f4B400001;
	mov.f32 	%f34, 0f437C0000;
	fma.rm.f32 	%f35, %f32, %f34, %f33;
	add.f32 	%f36, %f35, 0fCB40007F;
	neg.f32 	%f37, %f36;
	fma.rn.f32 	%f38, %f30, 0fBFB8AA3B, %f37;
	fma.rn.f32 	%f39, %f30, 0fB2A57060, %f38;
	mov.b32 	%r43, %f35;
	shl.b32 	%r44, %r43, 23;
	mov.b32 	%f40, %r44;
	ex2.approx.ftz.f32 	%f41, %f39;
	fma.rn.f32 	%f42, %f41, %f40, 0f3F800000;
	rcp.rn.f32 	%f43, %f42;
	cvta.to.global.u64 	%rd27, %rd7;
	mul.wide.u32 	%rd28, %r5, 4;
	add.s64 	%rd29, %rd27, %rd28;
	st.global.f32 	[%rd29], %f43;
$L__BB0_14:
	ret;

}
	// .globl	spec_ee_compute_confidence_f16
.visible .entry spec_ee_compute_confidence_f16(
	.param .u64 .ptr .align 1 spec_ee_compute_confidence_f16_param_0,
	.param .u64 .ptr .align 1 spec_ee_compute_confidence_f16_param_1,
	.param .u64 .ptr .align 1 spec_ee_compute_confidence_f16_param_2,
	.param .f32 spec_ee_compute_confidence_f16_param_3,
	.param .u32 spec_ee_compute_confidence_f16_param_4,
	.param .u32 spec_ee_compute_confidence_f16_param_5,
	.param .u32 spec_ee_compute_confidence_f16_param_6
)
{
	.reg .pred 	%p<14>;
	.reg .b16 	%rs<12>;
	.reg .b32 	%r<51>;
	.reg .b32 	%f<49>;
	.reg .b64 	%rd<31>;

	ld.param.u64 	%rd8, [spec_ee_compute_confidence_f16_param_0];
	ld.param.u64 	%rd9, [spec_ee_compute_confidence_f16_param_1];
	ld.param.u64 	%rd7, [spec_ee_compute_confidence_f16_param_2];
	ld.param.f32 	%f8, [spec_ee_compute_confidence_f16_param_3];
	ld.param.u32 	%r24, [spec_ee_compute_confidence_f16_param_4];
	ld.param.u32 	%r22, [spec_ee_compute_confidence_f16_param_5];
	ld.param.u32 	%r23, [spec_ee_compute_confidence_f16_param_6];
	cvta.to.global.u64 	%rd1, %rd9;
	cvta.to.global.u64 	%rd2, %rd8;
	mov.u32 	%r1, %ctaid.x;
	mov.u32 	%r2, %ctaid.y;
	mov.u32 	%r3, %tid.x;
	mov.u32 	%r50, %ntid.x;
	setp.ge.s32 	%p1, %r1, %r24;
	setp.ge.s32 	%p2, %r2, %r22;
	or.pred  	%p3, %p1, %p2;
	@%p3 bra 	$L__BB1_14;
	mad.lo.s32 	%r5, %r22, %r1, %r2;
	mul.lo.s32 	%r6, %r5, %r23;
	setp.ge.s32 	%p4, %r3, %r23;
	mov.f32 	%f48, 0f00000000;
	@%p4 bra 	$L__BB1_8;
	add.s32 	%r25, %r3, %r50;
	max.u32 	%r26, %r23, %r25;
	setp.lt.u32 	%p5, %r25, %r23;
	selp.u32 	%r27, 1, 0, %p5;
	add.s32 	%r28, %r25, %r27;
	sub.s32 	%r29, %r26, %r28;
	div.u32 	%r30, %r29, %r50;
	add.s32 	%r7, %r30, %r27;
	and.b32  	%r31, %r7, 3;
	setp.eq.s32 	%p6, %r31, 3;
	mov.f32 	%f48, 0f00000000;
	mov.u32 	%r48, %r3;
	@%p6 bra 	$L__BB1_5;
	mul.wide.u32 	%rd10, %r3, 2;
	add.s64 	%rd30, %rd1, %rd10;
	mul.wide.u32 	%rd4, %r50, 2;
	add.s32 	%r46, %r3, %r6;
	add.s32 	%r32, %r7, 1;
	and.b32  	%r33, %r32, 3;
	neg.s32 	%r45, %r33;
	mov.f32 	%f48, 0f00000000;
	mov.u32 	%r48, %r3;
$L__BB1_4:
	.pragma "nounroll";
	mul.wide.s32 	%rd11, %r46, 2;
	add.s64 	%rd12, %rd2, %rd11;
	ld.global.nc.u16 	%rs1, [%rd12];
	// begin inline asm
	{  cvt.f32.f16 %f13, %rs1;}

	// end inline asm
	ld.global.nc.u16 	%rs2, [%rd30];
	// begin inline asm
	{  cvt.f32.f16 %f14, %rs2;}

	// end inline asm
	fma.rn.f32 	%f48, %f13, %f14, %f48;
	add.s32 	%r48, %r48, %r50;
	add.s64 	%rd30, %rd30, %rd4;
	add.s32 	%r46, %r46, %r50;
	add.s32 	%r45, %r45, 1;
	setp.ne.s32 	%p7, %r45, 0;
	@%p7 bra 	$L__BB1_4;
$L__BB1_5:
	setp.lt.u32 	%p8, %r7, 3;
	@%p8 bra 	$L__BB1_8;
	shl.b32 	%r36, %r50, 1;
	cvt.u64.u32 	%rd17, %r36;
$L__BB1_7:
	add.s32 	%r34, %r48, %r6;
	mul.wide.s32 	%rd13, %r34, 2;
	add.s64 	%rd14, %rd2, %rd13;
	ld.global.nc.u16 	%rs3, [%rd14];
	// begin inline asm
	{  cvt.f32.f16 %f15, %rs3;}

	// end inline asm
	mul.wide.u32 	%rd15, %r48, 2;
	add.s64 	%rd16, %rd1, %rd15;
	ld.global.nc.u16 	%rs4, [%rd16];
	// begin inline asm
	{  cvt.f32.f16 %f16, %rs4;}

	// end inline asm
	fma.rn.f32 	%f23, %f15, %f16, %f48;
	add.s32 	%r35, %r48, %r50;
	add.s64 	%rd18, %rd14, %rd17;
	ld.global.nc.u16 	%rs5, [%rd18];
	// begin inline asm
	{  cvt.f32.f16 %f17, %rs5;}

	// end inline asm
	mul.wide.u32 	%rd19, %r35, 2;
	add.s64 	%rd20, %rd1, %rd19;
	ld.global.nc.u16 	%rs6, [%rd20];
	// begin inline asm
	{  cvt.f32.f16 %f18, %rs6;}

	// end inline asm
	fma.rn.f32 	%f24, %f17, %f18, %f23;
	add.s32 	%r37, %r35, %r50;
	add.s64 	%rd21, %rd18, %rd17;
	ld.global.nc.u16 	%rs7, [%rd21];
	// begin inline asm
	{  cvt.f32.f16 %f19, %rs7;}

	// end inline asm
	mul.wide.u32 	%rd22, %r37, 2;
	add.s64 	%rd23, %rd1, %rd22;
	ld.global.nc.u16 	%rs8, [%rd23];
	// begin inline asm
	{  cvt.f32.f16 %f20, %rs8;}

	// end inline asm
	fma.rn.f32 	%f25, %f19, %f20, %f24;
	add.s32 	%r38, %r37, %r50;
	add.s64 	%rd24, %rd21, %rd17;
	ld.global.nc.u16 	%rs9, [%rd24];
	// begin inline asm
	{  cvt.f32.f16 %f21, %rs9;}

	// end inline asm
	mul.wide.u32 	%rd25, %r38, 2;
	add.s64 	%rd26, %rd1, %rd25;
	ld.global.nc.u16 	%rs10, [%rd26];
	// begin inline asm
	{  cvt.f32.f16 %f22, %rs10;}

	// end inline asm
	fma.rn.f32 	%f48, %f21, %f22, %f25;
	add.s32 	%r48, %r38, %r50;
	setp.lt.s32 	%p9, %r48, %r23;
	@%p9 bra 	$L__BB1_7;
$L__BB1_8:
	shl.b32 	%r39, %r3, 2;
	mov.u32 	%r40, smem;
	add.s32 	%r19, %r40, %r39;
	st.shared.f32 	[%r19], %f48;
	bar.sync 	0;
	setp.lt.u32 	%p10, %r50, 2;
	@%p10 bra 	$L__BB1_12;
$L__BB1_9:
	shr.u32 	%r21, %r50, 1;
	setp.ge.u32 	%p11, %r3, %r21;
	@%p11 bra 	$L__BB1_11;
	shl.b32 	%r41, %r21, 2;
	add.s32 	%r42, %r19, %r41;
	ld.shared.f32 	%f26, [%r42];
	ld.shared.f32 	%f27, [%r19];
	add.f32 	%f28, %f26, %f27;
	st.shared.f32 	[%r19], %f28;
$L__BB1_11:
	bar.sync 	0;
	setp.gt.u32 	%p12, %r50, 3;
	mov.u32 	%r50, %r21;
	@%p12 bra 	$L__BB1_9;
$L__BB1_12:
	setp.ne.s32 	%p13, %r3, 0;
	@%p13 bra 	$L__BB1_14;
	ld.shared.f32 	%f30, [smem];
	add.f32 	%f31, %f8, %f30;
	fma.rn.f32 	%f32, %f31, 0fBBBB989D, 0f3F000000;
	cvt.sat.f32.f32 	%f33, %f32;
	mov.f32 	%f34, 0f4B400001;
	mov.f32 	%f35, 0f437C0000;
	fma.rm.f32 	%f36, %f33, %f35, %f34;
	add.f32 	%f37, %f36, 0fCB40007F;
	neg.f32 	%f38, %f37;
	fma.rn.f32 	%f39, %f31, 0fBFB8AA3B, %f38;
	fma.rn.f32 	%f40, %f31, 0fB2A57060, %f39;
	mov.b32 	%r43, %f36;
	shl.b32 	%r44, %r43, 23;
	mov.b32 	%f41, %r44;
	ex2.approx.ftz.f32 	%f42, %f40;
	fma.rn.f32 	%f43, %f42, %f41, 0f3F800000;
	rcp.rn.f32 	%f29, %f43;
	// begin inline asm
	{  cvt.rn.f16.f32 %rs11, %f29;}

	// end inline asm
	cvta.to.global.u64 	%rd27, %rd7;
	mul.wide.u32 	%rd28, %r5, 2;
	add.s64 	%rd29, %rd27, %rd28;
	st.global.u16 	[%rd29], %rs11;
$L__BB1_14:
	ret;

}
	// .globl	spec_ee_lm_head_f32
.visible .entry spec_ee_lm_head_f32(
	.param .u64 .ptr .align 1 spec_ee_lm_head_f32_param_0,
	.param .u64 .ptr .align 1 spec_ee_lm_head_f32_param_1,
	.param .u64 .ptr .align 1 spec_ee_lm_head_f32_param_2,
	.param .u32 spec_ee_lm_head_f32_param_3,
	.param .u32 spec_ee_lm_head_f32_param_4,
	.param .u32 spec_ee_lm_head_f32_param_5,
	.param .u32 spec_ee_lm_head_f32_param_6
)
{
	.reg .pred 	%p<11>;
	.reg .b32 	%r<50>;
	.reg .b32 	%f<68>;
	.reg .b64 	%rd<40>;

	ld.param.u64 	%rd5, [spec_ee_lm_head_f32_param_0];
	ld.param.u64 	%rd6, [spec_ee_lm_head_f32_param_1];
	ld.param.u64 	%rd4, [spec_ee_lm_head_f32_param_2];
	ld.param.u32 	%r23, [spec_ee_lm_head_f32_param_3];
	ld.param.u32 	%r20, [spec_ee_lm_head_f32_param_4];
	ld.param.u32 	%r21, [spec_ee_lm_head_f32_param_5];
	ld.param.u32 	%r22, [spec_ee_lm_head_f32_param_6];
	cvta.to.global.u64 	%rd1, %rd6;
	cvta.to.global.u64 	%rd2, %rd5;
	mov.u32 	%r24, %ctaid.x;
	mov.u32 	%r25, %ntid.x;
	mov.u32 	%r26, %tid.x;
	mad.lo.s32 	%r1, %r24, %r25, %r26;
	mul.lo.s32 	%r27, %r20, %r23;
	mul.lo.s32 	%r28, %r27, %r22;
	setp.ge.s32 	%p1, %r1, %r28;
	@%p1 bra 	$L__BB2_14;
	mul.lo.s32 	%r29, %r22, %r20;
	div.s32 	%r30, %r1, %r29;
	mul.lo.s32 	%r31, %r30, %r29;
	sub.s32 	%r32, %r1, %r31;
	div.s32 	%r33, %r32, %r22;
	mul.lo.s32 	%r34, %r33, %r22;
	sub.s32 	%r2, %r32, %r34;
	mad.lo.s32 	%r35, %r30, %r20, %r33;
	mul.lo.s32 	%r3, %r35, %r21;
	setp.lt.s32 	%p2, %r21, 1;
	mov.f32 	%f67, 0f00000000;
	@%p2 bra 	$L__BB2_13;
	and.b32  	%r4, %r21, 7;
	setp.lt.u32 	%p3, %r21, 8;
	mov.f32 	%f67, 0f00000000;
	mov.b32 	%r48, 0;
	@%p3 bra 	$L__BB2_5;
	and.b32  	%r48, %r21, 2147483640;
	neg.s32 	%r46, %r48;
	shl.b32 	%r7, %r22, 3;
	add.s64 	%rd3, %rd2, 16;
	mov.f32 	%f67, 0f00000000;
	mul.wide.s32 	%rd11, %r22, 4;
	mov.u32 	%r44, %r3;
	mov.u32 	%r45, %r2;
$L__BB2_4:
	.pragma "nounroll";
	mul.wide.s32 	%rd7, %r44, 4;
	add.s64 	%rd8, %rd3, %rd7;
	ld.global.nc.f32 	%f17, [%rd8+-16];
	mul.wide.s32 	%rd9, %r45, 4;
	add.s64 	%rd10, %rd1, %rd9;
	ld.global.nc.f32 	%f18, [%rd10];
	fma.rn.f32 	%f19, %f17, %f18, %f67;
	ld.global.nc.f32 	%f20, [%rd8+-12];
	add.s64 	%rd12, %rd10, %rd11;
	ld.global.nc.f32 	%f21, [%rd12];
	fma.rn.f32 	%f22, %f20, %f21, %f19;
	ld.global.nc.f32 	%f23, [%rd8+-8];
	add.s64 	%rd13, %rd12, %rd11;
	ld.global.nc.f32 	%f24, [%rd13];
	fma.rn.f32 	%f25, %f23, %f24, %f22;
	ld.global.nc.f32 	%f26, [%rd8+-4];
	add.s64 	%rd14, %rd13, %rd11;
	ld.global.nc.f32 	%f27, [%rd14];
	fma.rn.f32 	%f28, %f26, %f27, %f25;
	ld.global.nc.f32 	%f29, [%rd8];
	add.s64 	%rd15, %rd14, %rd11;
	ld.global.nc.f32 	%f30, [%rd15];
	fma.rn.f32 	%f31, %f29, %f30, %f28;
	ld.global.nc.f32 	%f32, [%rd8+4];
	add.s64 	%rd16, %rd15, %rd11;
	ld.global.nc.f32 	%f33, [%rd16];
	fma.rn.f32 	%f34, %f32, %f33, %f31;
	ld.global.nc.f32 	%f35, [%rd8+8];
	add.s64 	%rd17, %rd16, %rd11;
	ld.global.nc.f32 	%f36, [%rd17];
	fma.rn.f32 	%f37, %f35, %f36, %f34;
	ld.global.nc.f32 	%f38, [%rd8+12];
	add.s64 	%rd18, %rd17, %rd11;
	ld.global.nc.f32 	%f39, [%rd18];
	fma.rn.f32 	%f67, %f38, %f39, %f37;
	add.s32 	%r46, %r46, 8;
	add.s32 	%r45, %r45, %r7;
	add.s32 	%r44, %r44, 8;
	setp.ne.s32 	%p4, %r46, 0;
	@%p4 bra 	$L__BB2_4;
$L__BB2_5:
	setp.eq.s32 	%p5, %r4, 0;
	@%p5 bra 	$L__BB2_13;
	and.b32  	%r15, %r21, 3;
	setp.lt.u32 	%p6, %r4, 4;
	@%p6 bra 	$L__BB2_8;
	add.s32 	%r37, %r48, %r3;
	mul.wide.s32 	%rd19, %r37, 4;
	add.s64 	%rd20, %rd2, %rd19;
	ld.global.nc.f32 	%f41, [%rd20];
	mad.lo.s32 	%r38, %r48, %r22, %r2;
	mul.wide.s32 	%rd21, %r38, 4;
	add.s64 	%rd22, %rd1, %rd21;
	ld.global.nc.f32 	%f42, [%rd22];
	fma.rn.f32 	%f43, %f41, %f42, %f67;
	ld.global.nc.f32 	%f44, [%rd20+4];
	mul.wide.s32 	%rd23, %r22, 4;
	add.s64 	%rd24, %rd22, %rd23;
	ld.global.nc.f32 	%f45, [%rd24];
	fma.rn.f32 	%f46, %f44, %f45, %f43;
	ld.global.nc.f32 	%f47, [%rd20+8];
	add.s64 	%rd25, %rd24, %rd23;
	ld.global.nc.f32 	%f48, [%rd25];
	fma.rn.f32 	%f49, %f47, %f48, %f46;
	ld.global.nc.f32 	%f50, [%rd20+12];
	add.s64 	%rd26, %rd25, %rd23;
	ld.global.nc.f32 	%f51, [%rd26];
	fma.rn.f32 	%f67, %f50, %f51, %f49;
	add.s32 	%r48, %r48, 4;
$L__BB2_8:
	setp.eq.s32 	%p7, %r15, 0;
	@%p7 bra 	$L__BB2_13;
	setp.eq.s32 	%p8, %r15, 1;
	@%p8 bra 	$L__BB2_11;
	add.s32 	%r39, %r48, %r3;
	mul.wide.s32 	%rd27, %r39, 4;
	add.s64 	%rd28, %rd2, %rd27;
	ld.global.nc.f32 	%f53, [%rd28];
	mad.lo.s32 	%r40, %r48, %r22, %r2;
	mul.wide.s32 	%rd29, %r40, 4;
	add.s64 	%rd30, %rd1, %rd29;
	ld.global.nc.f32 	%f54, [%rd30];
	fma.rn.f32 	%f55, %f53, %f54, %f67;
	ld.global.nc.f32 	%f56, [%rd28+4];
	mul.wide.s32 	%rd31, %r22, 4;
	add.s64 	%rd32, %rd30, %rd31;
	ld.global.nc.f32 	%f57, [%rd32];
	fma.rn.f32 	%f67, %f56, %f57, %f55;
	add.s32 	%r48, %r48, 2;
$L__BB2_11:
	and.b32  	%r41, %r21, 1;
	setp.eq.b32 	%p9, %r41, 1;
	not.pred 	%p10, %p9;
	@%p10 bra 	$L__BB2_13;
	add.s32 	%r42, %r48, %r3;
	mul.wide.s32 	%rd33, %r42, 4;
	add.s64 	%rd34, %rd2, %rd33;
	ld.global.nc.f32 	%f58, [%rd34];
	mad.lo.s32 	%r43, %r48, %r22, %r2;
	mul.wide.s32 	%rd35, %r43, 4;
	add.s64 	%rd36, %rd1, %rd35;
	ld.global.nc.f32 	%f59, [%rd36];
	fma.rn.f32 	%f67, %f58, %f59, %f67;
$L__BB2_13:
	cvta.to.global.u64 	%rd37, %rd4;
	mul.wide.s32 	%rd38, %r1, 4;
	add.s64 	%rd39, %rd37, %rd38;
	st.global.f32 	[%rd39], %f67;
$L__BB2_14:
	ret;

}
	// .globl	spec_ee_lm_head_f16
.visible .entry spec_ee_lm_head_f16(
	.param .u64 .ptr .align 1 spec_ee_lm_head_f16_param_0,
	.param .u64 .ptr .align 1 spec_ee_lm_head_f16_param_1,
	.param .u64 .ptr .align 1 spec_ee_lm_head_f16_param_2,
	.param .u32 spec_ee_lm_head_f16_param_3,
	.param .u32 spec_ee_lm_head_f16_param_4,
	.param .u32 spec_ee_lm_head_f16_param_5,
	.param .u32 spec_ee_lm_head_f16_param_6
)
{
	.reg .pred 	%p<11>;
	.reg .b16 	%rs<32>;
	.reg .b32 	%r<50>;
	.reg .b32 	%f<69>;
	.reg .b64 	%rd<40>;

	ld.param.u64 	%rd5, [spec_ee_lm_head_f16_param_0];
	ld.param.u64 	%rd6, [spec_ee_lm_head_f16_param_1];
	ld.param.u64 	%rd4, [spec_ee_lm_head_f16_param_2];
	ld.param.u32 	%r23, [spec_ee_lm_head_f16_param_3];
	ld.param.u32 	%r20, [spec_ee_lm_head_f16_param_4];
	ld.param.u32 	%r21, [spec_ee_lm_head_f16_param_5];
	ld.param.u32 	%r22, [spec_ee_lm_head_f16_param_6];
	cvta.to.global.u64 	%rd1, %rd6;
	cvta.to.global.u64 	%rd2, %rd5;
	mov.u32 	%r24, %ctaid.x;
	mov.u32 	%r25, %ntid.x;
	mov.u32 	%r26, %tid.x;
	mad.lo.s32 	%r1, %r24, %r25, %r26;
	mul.lo.s32 	%r27, %r20, %r23;
	mul.lo.s32 	%r28, %r27, %r22;
	setp.ge.s32 	%p1, %r1, %r28;
	@%p1 bra 	$L__BB3_14;
	mul.lo.s32 	%r29, %r22, %r20;
	div.s32 	%r30, %r1, %r29;
	mul.lo.s32 	%r31, %r30, %r29;
	sub.s32 	%r32, %r1, %r31;
	div.s32 	%r33, %r32, %r22;
	mul.lo.s32 	%r34, %r33, %r22;
	sub.s32 	%r2, %r32, %r34;
	mad.lo.s32 	%r35, %r30, %r20, %r33;
	mul.lo.s32 	%r3, %r35, %r21;
	setp.lt.s32 	%p2, %r21, 1;
	mov.f32 	%f68, 0f00000000;
	@%p2 bra 	$L__BB3_13;
	and.b32  	%r4, %r21, 7;
	setp.lt.u32 	%p3, %r21, 8;
	mov.f32 	%f68, 0f00000000;
	mov.b32 	%r48, 0;
	@%p3 bra 	$L__BB3_5;
	and.b32  	%r48, %r21, 2147483640;
	neg.s32 	%r46, %r48;
	shl.b32 	%r7, %r22, 3;
	add.s64 	%rd3, %rd2, 8;
	mov.f32 	%f68, 0f00000000;
	mul.wide.s32 	%rd11, %r22, 2;
	mov.u32 	%r44, %r3;
	mov.u32 	%r45, %r2;
$L__BB3_4:
	.pragma "nounroll";
	mul.wide.s32 	%rd7, %r44, 2;
	add.s64 	%rd8, %rd3, %rd7;
	ld.global.nc.u16 	%rs1, [%rd8+-8];
	// begin inline asm
	{  cvt.f32.f16 %f17, %rs1;}

	// end inline asm
	mul.wide.s32 	%rd9, %r45, 2;
	add.s64 	%rd10, %rd1, %rd9;
	ld.global.nc.u16 	%rs2, [%rd10];
	// begin inline asm
	{  cvt.f32.f16 %f18, %rs2;}

	// end inline asm
	fma.rn.f32 	%f33, %f17, %f18, %f68;
	ld.global.nc.u16 	%rs3, [%rd8+-6];
	// begin inline asm
	{  cvt.f32.f16 %f19, %rs3;}

	// end inline asm
	add.s64 	%rd12, %rd10, %rd11;
	ld.global.nc.u16 	%rs4, [%rd12];
	// begin inline asm
	{  cvt.f32.f16 %f20, %rs4;}

	// end inline asm
	fma.rn.f32 	%f34, %f19, %f20, %f33;
	ld.global.nc.u16 	%rs5, [%rd8+-4];
	// begin inline asm
	{  cvt.f32.f16 %f21, %rs5;}

	// end inline asm
	add.s64 	%rd13, %rd12, %rd11;
	ld.global.nc.u16 	%rs6, [%rd13];
	// begin inline asm
	{  cvt.f32.f16 %f22, %rs6;}

	// end inline asm
	fma.rn.f32 	%f35, %f21, %f22, %f34;
	ld.global.nc.u16 	%rs7, [%rd8+-2];
	// begin inline asm
	{  cvt.f32.f16 %f23, %rs7;}

	// end inline asm
	add.s64 	%rd14, %rd13, %rd11;
	ld.global.nc.u16 	%rs8, [%rd14];
	// begin inline asm
	{  cvt.f32.f16 %f24, %rs8;}

	// end inline asm
	fma.rn.f32 	%f36, %f23, %f24, %f35;
	ld.global.nc.u16 	%rs9, [%rd8];
	// begin inline asm
	{  cvt.f32.f16 %f25, %rs9;}

	// end inline asm
	add.s64 	%rd15, %rd14, %rd11;
	ld.global.nc.u16 	%rs10, [%rd15];
	// begin inline asm
	{  cvt.f32.f16 %f26, %rs10;}

	// end inline asm
	fma.rn.f32 	%f37, %f25, %f26, %f36;
	ld.global.nc.u16 	%rs11, [%rd8+2];
	// begin inline asm
	{  cvt.f32.f16 %f27, %rs11;}

	// end inline asm
	add.s64 	%rd16, %rd15, %rd11;
	ld.global.nc.u16 	%rs12, [%rd16];
	// begin inline asm
	{  cvt.f32.f16 %f28, %rs12;}

	// end inline asm
	fma.rn.f32 	%f38, %f27, %f28, %f37;
	ld.global.nc.u16 	%rs13, [%rd8+4];
	// begin inline asm
	{  cvt.f32.f16 %f29, %rs13;}

	// end inline asm
	add.s64 	%rd17, %rd16, %rd11;
	ld.global.nc.u16 	%rs14, [%rd17];
	// begin inline asm
	{  cvt.f32.f16 %f30, %rs14;}

	// end inline asm
	fma.rn.f32 	%f39, %f29, %f30, %f38;
	ld.global.nc.u16 	%rs15, [%rd8+6];
	// begin inline asm
	{  cvt.f32.f16 %f31, %rs15;}

	// end inline asm
	add.s64 	%rd18, %rd17, %rd11;
	ld.global.nc.u16 	%rs16, [%rd18];
	// begin inline asm
	{  cvt.f32.f16 %f32, %rs16;}

	// end inline asm
	fma.rn.f32 	%f68, %f31, %f32, %f39;
	add.s32 	%r46, %r46, 8;
	add.s32 	%r45, %r45, %r7;
	add.s32 	%r44, %r44, 8;
	setp.ne.s32 	%p4, %r46, 0;
	@%p4 bra 	$L__BB3_4;
$L__BB3_5:
	setp.eq.s32 	%p5, %r4, 0;
	@%p5 bra 	$L__BB3_13;
	and.b32  	%r15, %r21, 3;
	setp.lt.u32 	%p6, %r4, 4;
	@%p6 bra 	$L__BB3_8;
	add.s32 	%r37, %r48, %r3;
	mul.wide.s32 	%rd19, %r37, 2;
	add.s64 	%rd20, %rd2, %rd19;
	ld.global.nc.u16 	%rs17, [%rd20];
	// begin inline asm
	{  cvt.f32.f16 %f41, %rs17;}

	// end inline asm
	mad.lo.s32 	%r38, %r48, %r22, %r2;
	mul.wide.s32 	%rd21, %r38, 2;
	add.s64 	%rd22, %rd1, %rd21;
	ld.global.nc.u16 	%rs18, [%rd22];
	// begin inline asm
	{  cvt.f32.f16 %f42, %rs18;}

	// end inline asm
	fma.rn.f32 	%f49, %f41, %f42, %f68;
	ld.global.nc.u16 	%rs19, [%rd20+2];
	// begin inline asm
	{  cvt.f32.f16 %f43, %rs19;}

	// end inline asm
	mul.wide.s32 	%rd23, %r22, 2;
	add.s64 	%rd24, %rd22, %rd23;
	ld.global.nc.u16 	%rs20, [%rd24];
	// begin inline asm
	{  cvt.f32.f16 %f44, %rs20;}

	// end inline asm
	fma.rn.f32 	%f50, %f43, %f44, %f49;
	ld.global.nc.u16 	%rs21, [%rd20+4];
	// begin inline asm
	{  cvt.f32.f16 %f45, %rs21;}

	// end inline asm
	add.s64 	%rd25, %rd24, %rd23;
	ld.global.nc.u16 	%rs22, [%rd25];
	// begin inline asm
	{  cvt.f32.f16 %f46, %rs22;}

	// end inline asm
	fma.rn.f32 	%f51, %f45, %f46, %f50;
	ld.global.nc.u16 	%rs23, [%rd20+6];
	// begin inline asm
	{  cvt.f32.f16 %f47, %rs23;}

	// end inline asm
	add.s64 	%rd26, %rd25, %rd23;
	ld.global.nc.u16 	%rs24, [%rd26];
	// begin inline asm
	{  cvt.f32.f16 %f48, %rs24;}

	// end inline asm
	fma.rn.f32 	%f68, %f47, %f48, %f51;
	add.s32 	%r48, %r48, 4;
$L__BB3_8:
	setp.eq.s32 	%p7, %r15, 0;
	@%p7 bra 	$L__BB3_13;
	setp.eq.s32 	%p8, %r15, 1;
	@%p8 bra 	$L__BB3_11;
	add.s32 	%r39, %r48, %r3;
	mul.wide.s32 	%rd27, %r39, 2;
	add.s64 	%rd28, %rd2, %rd27;
	ld.global.nc.u16 	%rs25, [%rd28];
	// begin inline asm
	{  cvt.f32.f16 %f53, %rs25;}

	// end inline asm
	mad.lo.s32 	%r40, %r48, %r22, %r2;
	mul.wide.s32 	%rd29, %r40, 2;
	add.s64 	%rd30, %rd1, %rd29;
	ld.global.nc.u16 	%rs26, [%rd30];
	// begin inline asm
	{  cvt.f32.f16 %f54, %rs26;}

	// end inline asm
	fma.rn.f32 	%f57, %f53, %f54, %f68;
	ld.global.nc.u16 	%rs27, [%rd28+2];
	// begin inline asm
	{  cvt.f32.f16 %f55, %rs27;}

	// end inline asm
	mul.wide.s32 	%rd31, %r22, 2;
	add.s64 	%rd32, %rd30, %rd31;
	ld.global.nc.u16 	%rs28, [%rd32];
	// begin inline asm
	{  cvt.f32.f16 %f56, %rs28;}

	// end inline asm
	fma.rn.f32 	%f68, %f55, %f56, %f57;
	add.s32 	%r48, %r48, 2;
$L__BB3_11:
	and.b32  	%r41, %r21, 1;
	setp.eq.b32 	%p9, %r41, 1;
	not.pred 	%p10, %p9;
	@%p10 bra 	$L__BB3_13;
	add.s32 	%r42, %r48, %r3;
	mul.wide.s32 	%rd33, %r42, 2;
	add.s64 	%rd34, %rd2, %rd33;
	ld.global.nc.u16 	%rs29, [%rd34];
	// begin inline asm
	{  cvt.f32.f16 %f58, %rs29;}

	// end inline asm
	mad.lo.s32 	%r43, %r48, %r22, %r2;
	mul.wide.s32 	%rd35, %r43, 2;
	add.s64 	%rd36, %rd1, %rd35;
	ld.global.nc.u16 	%rs30, [%rd36];
	// begin inline asm
	{  cvt.f32.f16 %f59, %rs30;}

	// end inline asm
	fma.rn.f32 	%f68, %f58, %f59, %f68;
$L__BB3_13:
	// begin inline asm
	{  cvt.rn.f16.f32 %rs31, %f68;}

	// end inline asm
	cvta.to.global.u64 	%rd37, %rd4;
	mul.wide.s32 	%rd38, %r1, 2;
	add.s64 	%rd39, %rd37, %rd38;
	st.global.u16 	[%rd39], %rs31;
$L__BB3_14:
	ret;

}
	// .globl	spec_ee_select_exit_layer_f32
.visible .entry spec_ee_select_exit_layer_f32(
	.param .u64 .ptr .align 1 spec_ee_select_exit_layer_f32_param_0,
	.param .u64 .ptr .align 1 spec_ee_select_exit_layer_f32_param_1,
	.param .u64 .ptr .align 1 spec_ee_select_exit_layer_f32_param_2,
	.param .u64 .ptr .align 1 spec_ee_select_exit_layer_f32_param_3,
	.param .u32 spec_ee_select_exit_layer_f32_param_4,
	.param .u32 spec_ee_select_exit_layer_f32_param_5,
	.param .u32 spec_ee_select_exit_layer_f32_param_6,
	.param .u32 spec_ee_select_exit_layer_f32_param_7,
	.param .u32 spec_ee_select_exit_layer_f32_param_8
)
{
	.reg .pred 	%p<6>;
	.reg .b32 	%r<19>;
	.reg .b32 	%f<3>;
	.reg .b64 	%rd<17>;

	ld.param.u64 	%rd4, [spec_ee_select_exit_layer_f32_param_0];
	ld.param.u64 	%rd5, [spec_ee_select_exit_layer_f32_param_1];
	ld.param.u64 	%rd6, [spec_ee_select_exit_layer_f32_param_2];
	ld.param.u64 	%rd7, [spec_ee_select_exit_layer_f32_param_3];
	ld.param.u32 	%r10, [spec_ee_select_exit_layer_f32_param_4];
	ld.param.u32 	%r11, [spec_ee_select_exit_layer_f32_param_5];
	ld.param.u32 	%r7, [spec_ee_select_exit_layer_f32_param_6];
	ld.param.u32 	%r8, [spec_ee_select_exit_layer_f32_param_7];
	ld.param.u32 	%r9, [spec_ee_select_exit_layer_f32_param_8];
	mov.u32 	%r12, %ctaid.x;
	mov.u32 	%r13, %ntid.x;
	mov.u32 	%r14, %tid.x;
	mad.lo.s32 	%r1, %r12, %r13, %r14;
	mul.lo.s32 	%r2, %r11, %r10;
	setp.ge.s32 	%p1, %r1, %r2;
	@%p1 bra 	$L__BB4_7;
	setp.lt.s32 	%p2, %r7, 1;
	mov.u32 	%r18, %r9;
	@%p2 bra 	$L__BB4_6;
	cvta.to.global.u64 	%rd1, %rd7;
	cvta.to.global.u64 	%rd2, %rd4;
	cvta.to.global.u64 	%rd3, %rd6;
	mov.b32 	%r17, 0;
$L__BB4_3:
	mul.wide.u32 	%rd8, %r17, 4;
	add.s64 	%rd9, %rd1, %rd8;
	ld.global.nc.u32 	%r18, [%rd9];
	setp.lt.s32 	%p3, %r18, %r8;
	@%p3 bra 	$L__BB4_5;
	mad.lo.s32 	%r16, %r2, %r17, %r1;
	mul.wide.s32 	%rd10, %r16, 4;
	add.s64 	%rd11, %rd2, %rd10;
	ld.global.nc.f32 	%f1, [%rd11];
	add.s64 	%rd13, %rd3, %rd8;
	ld.global.nc.f32 	%f2, [%rd13];
	setp.ge.f32 	%p4, %f1, %f2;
	@%p4 bra 	$L__BB4_6;
$L__BB4_5:
	add.s32 	%r17, %r17, 1;
	setp.ne.s32 	%p5, %r17, %r7;
	mov.u32 	%r18, %r9;
	@%p5 bra 	$L__BB4_3;
$L__BB4_6:
	cvta.to.global.u64 	%rd14, %rd5;
	mul.wide.s32 	%rd15, %r1, 4;
	add.s64 	%rd16, %rd14, %rd15;
	st.global.u32 	[%rd16], %r18;
$L__BB4_7:
	ret;

}
	// .globl	spec_ee_copy_activations_f32
.visible .entry spec_ee_copy_activations_f32(
	.param .u64 .ptr .align 1 spec_ee_copy_activations_f32_param_0,
	.param .u64 .ptr .align 1 spec_ee_copy_activations_f32_param_1,
	.param .u64 .ptr .align 1 spec_ee_copy_activations_f32_param_2,
	.param .u32 spec_ee_copy_activations_f32_param_3,
	.param .u32 spec_ee_copy_activations_f32_param_4,
	.param .u32 spec_ee_copy_activations_f32_param_5
)
{
	.reg .pred 	%p<3>;
	.reg .b32 	%r<12>;
	.reg .b32 	%f<2>;
	.reg .b64 	%rd<12>;

	ld.param.u64 	%rd1, [spec_ee_copy_activations_f32_param_0];
	ld.param.u64 	%rd2, [spec_ee_copy_activations_f32_param_1];
	ld.param.u64 	%rd3, [spec_ee_copy_activations_f32_param_2];
	ld.param.u32 	%r3, [spec_ee_copy_activations_f32_param_3];
	ld.param.u32 	%r4, [spec_ee_copy_activations_f32_param_4];
	ld.param.u32 	%r2, [spec_ee_copy_activations_f32_param_5];
	mov.u32 	%r5, %ctaid.x;
	mov.u32 	%r6, %ntid.x;
	mov.u32 	%r7, %tid.x;
	mad.lo.s32 	%r1, %r5, %r6, %r7;
	mul.lo.s32 	%r8, %r4, %r3;
	mul.lo.s32 	%r9, %r8, %r2;
	setp.ge.s32 	%p1, %r1, %r9;
	@%p1 bra 	$L__BB5_3;
	cvta.to.global.u64 	%rd4, %rd3;
	div.s32 	%r10, %r1, %r2;
	mul.wide.s32 	%rd5, %r10, 4;
	add.s64 	%rd6, %rd4, %rd5;
	ld.global.nc.u32 	%r11, [%rd6];
	setp.eq.s32 	%p2, %r11, 0;
	@%p2 bra 	$L__BB5_3;
	cvta.to.global.u64 	%rd7, %rd1;
	mul.wide.s32 	%rd8, %r1, 4;
	add.s64 	%rd9, %rd7, %rd8;
	ld.global.nc.f32 	%f1, [%rd9];
	cvta.to.global.u64 	%rd10, %rd2;
	add.s64 	%rd11, %rd10, %rd8;
	st.global.f32 	[%rd11], %f1;
$L__BB5_3:
	ret;

}
	// .globl	spec_ee_generate_dropout_mask
.visible .entry spec_ee_generate_dropout_mask(
	.param .u64 .ptr .align 1 spec_ee_generate_dropout_mask_param_0,
	.param .u64 .ptr .align 1 spec_ee_generate_dropout_mask_param_1,
	.param .f32 spec_ee_generate_dropout_mask_param_2,
	.param .f32 spec_ee_generate_dropout_mask_param_3,
	.param .u32 spec_ee_generate_dropout_mask_param_4
)
{
	.reg .pred 	%p<4>;
	.reg .b32 	%r<8>;
	.reg .b32 	%f<12>;
	.reg .b64 	%rd<8>;

	ld.param.u64 	%rd1, [spec_ee_generate_dropout_mask_param_0];
	ld.param.u64 	%rd2, [spec_ee_generate_dropout_mask_param_1];
	ld.param.f32 	%f3, [spec_ee_generate_dropout_mask_param_2];
	ld.param.f32 	%f4, [spec_ee_generate_dropout_mask_param_3];
	ld.param.u32 	%r2, [spec_ee_generate_dropout_mask_param_4];
	mov.u32 	%r3, %ctaid.x;
	mov.u32 	%r4, %ntid.x;
	mov.u32 	%r5, %tid.x;
	mad.lo.s32 	%r1, %r3, %r4, %r5;
	setp.ge.s32 	%p1, %r1, %r2;
	@%p1 bra 	$L__BB6_4;
	setp.lt.s32 	%p2, %r2, 2;
	mov.f32 	%f11, 0f00000000;
	@%p2 bra 	$L__BB6_3;
	cvt.rn.f32.s32 	%f6, %r1;
	add.s32 	%r6, %r2, -1;
	cvt.rn.f32.u32 	%f7, %r6;
	div.rn.f32 	%f11, %f6, %f7;
$L__BB6_3:
	sub.f32 	%f8, %f4, %f3;
	fma.rn.f32 	%f9, %f8, %f11, %f3;
	cvta.to.global.u64 	%rd3, %rd1;
	mul.wide.s32 	%rd4, %r1, 4;
	add.s64 	%rd5, %rd3, %rd4;
	ld.global.nc.f32 	%f10, [%rd5];
	setp.geu.f32 	%p3, %f10, %f9;
	selp.u32 	%r7, 1, 0, %p3;
	cvta.to.global.u64 	%rd6, %rd2;
	add.s64 	%rd7, %rd6, %rd4;
	st.global.u32 	[%rd7], %r7;
$L__BB6_4:
	ret;

}


// ===== COMPILED SASS (sm_100) =====

	.target	sm_100

	.elftype	@"ET_EXEC"


//--------------------- .note.nv.tkinfo           --------------------------
	.section	.note.nv.tkinfo,"",@"SHT_NOTE"
	.sectionflags	@"SHF_NOTE_NV_TKINFO"
	.tkinfo
        /*0018*/ 	.word	0x00000002
        /*0030*/ 	.string	""
        /*0030*/ 	.string	"ptxas"
        /*0030*/ 	.string	"Cuda compilation tools, release 13.0, V13.0.88"
        /*0030*/ 	.string	"Build cuda_13.0.r13.0/compiler.36424714_0"
        /*0030*/ 	.string	"-arch sm_100 -m 64 "



//--------------------- .note.nv.cuinfo           --------------------------
	.section	.note.nv.cuinfo,"",@"SHT_NOTE"
	.sectionflags	@"SHF_NOTE_NV_CUINFO"
        /*0018*/ 	.short	0x0002
        /*001a*/ 	.short	0x0064
        /*001c*/ 	.short	0x0082
	.zero		2


//--------------------- .nv.info                  --------------------------
	.section	.nv.info,"",@"SHT_CUDA_INFO"
	.align	4


	//----- nvinfo : EIATTR_REGCOUNT
	.align		4
        /*0000*/ 	.byte	0x04, 0x2f
        /*0002*/ 	.short	(.L_1 - .L_0)
	.align		4
.L_0:
        /*0004*/ 	.word	index@(spec_ee_compute_confidence_f32)
        /*0008*/ 	.word	0x0000001c


	//----- nvinfo : EIATTR_FRAME_SIZE
	.align		4
.L_1:
        /*000c*/ 	.byte	0x04, 0x11
        /*000e*/ 	.short	(.L_3 - .L_2)
	.align		4
.L_2:
        /*0010*/ 	.word	index@($__internal_2_$__cuda_sm20_rcp_rn_f32_slowpath)
        /*0014*/ 	.word	0x00000000


	//----- nvinfo : EIATTR_FRAME_SIZE
	.align		4
.L_3:
        /*0018*/ 	.byte	0x04, 0x11
        /*001a*/ 	.short	(.L_5 - .L_4)
	.align		4
.L_4:
        /*001c*/ 	.word	index@(spec_ee_compute_confidence_f32)
        /*0020*/ 	.word	0x00000000


	//----- nvinfo : EIATTR_REGCOUNT
	.align		4
.L_5:
        /*0024*/ 	.byte	0x04, 0x2f
        /*0026*/ 	.short	(.L_7 - .L_6)
	.align		4
.L_6:
        /*0028*/ 	.word	index@(spec_ee_compute_confidence_f16)
        /*002c*/ 	.word	0x0000001c


	//----- nvinfo : EIATTR_FRAME_SIZE
	.align		4
.L_7:
        /*0030*/ 	.byte	0x04, 0x11
        /*0032*/ 	.short	(.L_9 - .L_8)
	.align		4
.L_8:
        /*0034*/ 	.word	index@($__internal_1_$__cuda_sm20_rcp_rn_f32_slowpath)
        /*0038*/ 	.word	0x00000000


	//----- nvinfo : EIATTR_FRAME_SIZE
	.align		4
.L_9:
        /*003c*/ 	.byte	0x04, 0x11
        /*003e*/ 	.short	(.L_11 - .L_10)
	.align		4
.L_10:
        /*0040*/ 	.word	index@(spec_ee_compute_confidence_f16)
        /*0044*/ 	.word	0x00000000


	//----- nvinfo : EIATTR_REGCOUNT
	.align		4
.L_11:
        /*0048*/ 	.byte	0x04, 0x2f
        /*004a*/ 	.short	(.L_13 - .L_12)
	.align		4
.L_12:
        /*004c*/ 	.word	index@(spec_ee_lm_head_f32)
        /*0050*/ 	.word	0x00000020


	//----- nvinfo : EIATTR_FRAME_SIZE
	.align		4
.L_13:
        /*0054*/ 	.byte	0x04, 0x11
        /*0056*/ 	.short	(.L_15 - .L_14)
	.align		4
.L_14:
        /*0058*/ 	.word	index@(spec_ee_lm_head_f32)
        /*005c*/ 	.word	0x00000000


	//----- nvinfo : EIATTR_REGCOUNT
	.align		4
.L_15:
        /*0060*/ 	.byte	0x04, 0x2f
        /*0062*/ 	.short	(.L_17 - .L_16)
	.align		4
.L_16:
        /*0064*/ 	.word	index@(spec_ee_lm_head_f16)
        /*0068*/ 	.word	0x00000020


	//----- nvinfo : EIATTR_FRAME_SIZE
	.align		4
.L_17:
        /*006c*/ 	.byte	0x04, 0x11
        /*006e*/ 	.short	(.L_19 - .L_18)
	.align		4
.L_18:
        /*0070*/ 	.word	index@(spec_ee_lm_head_f16)
        /*0074*/ 	.word	0x00000000


	//----- nvinfo : EIATTR_REGCOUNT
	.align		4
.L_19:
        /*0078*/ 	.byte	0x04, 0x2f
        /*007a*/ 	.short	(.L_21 - .L_20)
	.align		4
.L_20:
        /*007c*/ 	.word	index@(spec_ee_select_exit_layer_f32)
        /*0080*/ 	.word	0x00000014


	//----- nvinfo : EIATTR_FRAME_SIZE
	.align		4
.L_21:
        /*0084*/ 	.byte	0x04, 0x11
        /*0086*/ 	.short	(.L_23 - .L_22)
	.align		4
.L_22:
        /*0088*/ 	.word	index@(spec_ee_select_exit_layer_f32)
        /*008c*/ 	.word	0x00000000


	//----- nvinfo : EIATTR_REGCOUNT
	.align		4
.L_23:
        /*0090*/ 	.byte	0x04, 0x2f
        /*0092*/ 	.short	(.L_25 - .L_24)
	.align		4
.L_24:
        /*0094*/ 	.word	index@(spec_ee_copy_activations_f32)
        /*0098*/ 	.word	0x0000000b


	//----- nvinfo : EIATTR_FRAME_SIZE
	.align		4
.L_25:
        /*009c*/ 	.byte	0x04, 0x11
        /*009e*/ 	.short	(.L_27 - .L_26)
	.align		4
.L_26:
        /*00a0*/ 	.word	index@(spec_ee_copy_activations_f32)
        /*00a4*/ 	.word	0x00000000


	//----- nvinfo : EIATTR_REGCOUNT
	.align		4
.L_27:
        /*00a8*/ 	.byte	0x04, 0x2f
        /*00aa*/ 	.short	(.L_29 - .L_28)
	.align		4
.L_28:
        /*00ac*/ 	.word	index@(spec_ee_generate_dropout_mask)
        /*00b0*/ 	.word	0x00000010


	//----- nvinfo : EIATTR_FRAME_SIZE
	.align		4
.L_29:
        /*00b4*/ 	.byte	0x04, 0x11
        /*00b6*/ 	.short	(.L_31 - .L_30)
	.align		4
.L_30:
        /*00b8*/ 	.word	index@($__internal_0_$__cuda_sm3x_div_rn_noftz_f32_slowpath)
        /*00bc*/ 	.word	0x00000000


	//----- nvinfo : EIATTR_FRAME_SIZE
	.align		4
.L_31:
        /*00c0*/ 	.byte	0x04, 0x11
        /*00c2*/ 	.short	(.L_33 - .L_32)
	.align		4
.L_32:
        /*00c4*/ 	.word	index@(spec_ee_generate_dropout_mask)
        /*00c8*/ 	.word	0x00000000


	//----- nvinfo : EIATTR_MIN_STACK_SIZE
	.align		4
.L_33:
        /*00cc*/ 	.byte	0x04, 0x12
        /*00ce*/ 	.short	(.L_35 - .L_34)
	.align		4
.L_34:
        /*00d0*/ 	.word	index@(spec_ee_generate_dropout_mask)
        /*00d4*/ 	.word	0x00000000


	//----- nvinfo : EIATTR_MIN_STACK_SIZE
	.align		4
.L_35:
        /*00d8*/ 	.byte	0x04, 0x12
        /*00da*/ 	.short	(.L_37 - .L_36)
	.align		4
.L_36:
        /*00dc*/ 	.word	index@(spec_ee_copy_activations_f32)
        /*00e0*/ 	.word	0x00000000


	//----- nvinfo : EIATTR_MIN_STACK_SIZE
	.align		4
.L_37:
        /*00e4*/ 	.byte	0x04, 0x12
        /*00e6*/ 	.short	(.L_39 - .L_38)
	.align		4
.L_38:
        /*00e8*/ 	.word	index@(spec_ee_select_exit_layer_f32)
        /*00ec*/ 	.word	0x00000000


	//----- nvinfo : EIATTR_MIN_STACK_SIZE
	.align		4
.L_39:
        /*00f0*/ 	.byte	0x04, 0x12
        /*00f2*/ 	.short	(.L_41 - .L_40)
	.align		4
.L_40:
        /*00f4*/ 	.word	index@(spec_ee_lm_head_f16)
        /*00f8*/ 	.word	0x00000000


	//----- nvinfo : EIATTR_MIN_STACK_SIZE
	.align		4
.L_41:
        /*00fc*/ 	.byte	0x04, 0x12
        /*00fe*/ 	.short	(.L_43 - .L_42)
	.align		4
.L_42:
        /*0100*/ 	.word	index@(spec_ee_lm_head_f32)
        /*0104*/ 	.word	0x00000000


	//----- nvinfo : EIATTR_MIN_STACK_SIZE
	.align		4
.L_43:
        /*0108*/ 	.byte	0x04, 0x12
        /*010a*/ 	.short	(.L_45 - .L_44)
	.align		4
.L_44:
        /*010c*/ 	.word	index@(spec_ee_compute_confidence_f16)
        /*0110*/ 	.word	0x00000000


	//----- nvinfo : EIATTR_MIN_STACK_SIZE
	.align		4
.L_45:
        /*0114*/ 	.byte	0x04, 0x12
        /*0116*/ 	.short	(.L_47 - .L_46)
	.align		4
.L_46:
        /*0118*/ 	.word	index@(spec_ee_compute_confidence_f32)
        /*011c*/ 	.word	0x00000000
.L_47:


//--------------------- .nv.compat                --------------------------
	.section	.nv.compat,"",@"SHT_CUDA_COMPAT_INFO"
	.align	4
        /*0000*/ 	.byte	0x02, 0x09, 0x00, 0x00, 0x02, 0x02, 0x01, 0x00, 0x02, 0x05, 0x05, 0x00, 0x03, 0x07, 0x01, 0x01
        /*0010*/ 	.byte	0x02, 0x03, 0x00, 0x00, 0x02, 0x06, 0x01, 0x00, 0x04, 0x0b, 0x08, 0x00, 0x01, 0x00, 0x00, 0x00
        /*0020*/ 	.byte	0x00, 0x00, 0x00, 0x00


//--------------------- .nv.info.spec_ee_generate_dropout_mask --------------------------
	.section	.nv.info.spec_ee_generate_dropout_mask,"",@"SHT_CUDA_INFO"
	.sectionflags	@""
	.align	4


	//----- nvinfo : EIATTR_CUDA_API_VERSION
	.align		4
        /*0000*/ 	.byte	0x04, 0x37
        /*0002*/ 	.short	(.L_49 - .L_48)
.L_48:
        /*0004*/ 	.word	0x00000082


	//----- nvinfo : EIATTR_KPARAM_INFO
	.align		4
.L_49:
        /*0008*/ 	.byte	0x04, 0x17
        /*000a*/ 	.short	(.L_51 - .L_50)
.L_50:
        /*000c*/ 	.word	0x00000000
        /*0010*/ 	.short	0x0004
        /*0012*/ 	.short	0x0018
        /*0014*/ 	.byte	0x00, 0xf0, 0x11, 0x00


	//----- nvinfo : EIATTR_KPARAM_INFO
	.align		4
.L_51:
        /*0018*/ 	.byte	0x04, 0x17
        /*001a*/ 	.short	(.L_53 - .L_52)
.L_52:
        /*001c*/ 	.word	0x00000000
        /*0020*/ 	.short	0x0003
        /*0022*/ 	.short	0x0014
        /*0024*/ 	.byte	0x00, 0xf0, 0x11, 0x00


	//----- nvinfo : EIATTR_KPARAM_INFO
	.align		4
.L_53:
        /*0028*/ 	.byte	0x04, 0x17
        /*002a*/ 	.short	(.L_55 - .L_54)
.L_54:
        /*002c*/ 	.word	0x00000000
        /*0030*/ 	.short	0x0002
        /*0032*/ 	.short	0x0010
        /*0034*/ 	.byte	0x00, 0xf0, 0x11, 0x00


	//----- nvinfo : EIATTR_KPARAM_INFO
	.align		4
.L_55:
        /*0038*/ 	.byte	0x04, 0x17
        /*003a*/ 	.short	(.L_57 - .L_56)
.L_56:
        /*003c*/ 	.word	0x00000000
        /*0040*/ 	.short	0x0001
        /*0042*/ 	.short	0x0008
        /*0044*/ 	.byte	0x00, 0xf5, 0x21, 0x00


	//----- nvinfo : EIATTR_KPARAM_INFO
	.align		4
.L_57:
        /*0048*/ 	.byte	0x04, 0x17
        /*004a*/ 	.short	(.L_59 - .L_58)
.L_58:
        /*004c*/ 	.word	0x00000000
        /*0050*/ 	.short	0x0000
        /*0052*/ 	.short	0x0000
        /*0054*/ 	.byte	0x00, 0xf5, 0x21, 0x00


	//----- nvinfo : EIATTR_SPARSE_MMA_MASK
	.align		4
.L_59:
        /*0058*/ 	.byte	0x03, 0x50
        /*005a*/ 	.short	0x0000


	//----- nvinfo : EIATTR_MAXREG_COUNT
	.align		4
        /*005c*/ 	.byte	0x03, 0x1b
        /*005e*/ 	.short	0x00ff


	//----- nvinfo : EIATTR_MERCURY_ISA_VERSION
	.align		4
        /*0060*/ 	.byte	0x03, 0x5f
        /*0062*/ 	.short	0x0101


	//----- nvinfo : EIATTR_VRC_CTA_INIT_COUNT
	.align		4
        /*0064*/ 	.byte	0x02, 0x4a
	.zero		1
	.zero		1


	//----- nvinfo : EIATTR_EXIT_INSTR_OFFSETS
	.align		4
        /*0068*/ 	.byte	0x04, 0x1c
        /*006a*/ 	.short	(.L_61 - .L_60)


	//   ....[0]....
.L_60:
        /*006c*/ 	.word	0x00000070


	//   ....[1]....
        /*0070*/ 	.word	0x00000280


	//----- nvinfo : EIATTR_CRS_STACK_SIZE
	.align		4
.L_61:
        /*0074*/ 	.byte	0x04, 0x1e
        /*0076*/ 	.short	(.L_63 - .L_62)
.L_62:
        /*0078*/ 	.word	0x00000000


	//----- nvinfo : EIATTR_CBANK_PARAM_SIZE
	.align		4
.L_63:
        /*007c*/ 	.byte	0x03, 0x19
        /*007e*/ 	.short	0x001c


	//----- nvinfo : EIATTR_PARAM_CBANK
	.align		4
        /*0080*/ 	.byte	0x04, 0x0a
        /*0082*/ 	.short	(.L_65 - .L_64)
	.align		4
.L_64:
        /*0084*/ 	.word	index@(.nv.constant0.spec_ee_generate_dropout_mask)
        /*0088*/ 	.short	0x0380
        /*008a*/ 	.short	0x001c


	//----- nvinfo : EIATTR_SW_WAR
	.align		4
.L_65:
        /*008c*/ 	.byte	0x04, 0x36
        /*008e*/ 	.short	(.L_67 - .L_66)
.L_66:
        /*0090*/ 	.word	0x00000008
.L_67:


//--------------------- .nv.info.spec_ee_copy_activations_f32 --------------------------
	.section	.nv.info.spec_ee_copy_activations_f32,"",@"SHT_CUDA_INFO"
	.sectionflags	@""
	.align	4


	//----- nvinfo : EIATTR_CUDA_API_VERSION
	.align		4
        /*0000*/ 	.byte	0x04, 0x37
        /*0002*/ 	.short	(.L_69 - .L_68)
.L_68:
        /*0004*/ 	.word	0x00000082


	//----- nvinfo : EIATTR_KPARAM_INFO
	.align		4
.L_69:
        /*0008*/ 	.byte	0x04, 0x17
        /*000a*/ 	.short	(.L_71 - .L_70)
.L_70:
        /*000c*/ 	.word	0x00000000
        /*0010*/ 	.short	0x0005
        /*0012*/ 	.short	0x0020
        /*0014*/ 	.byte	0x00, 0xf0, 0x11, 0x00


	//----- nvinfo : EIATTR_KPARAM_INFO
	.align		4
.L_71:
        /*0018*/ 	.byte	0x04, 0x17
        /*001a*/ 	.short	(.L_73 - .L_72)
.L_72:
        /*001c*/ 	.word	0x00000000
        /*0020*/ 	.short	0x0004
        /*0022*/ 	.short	0x001c
        /*0024*/ 	.byte	0x00, 0xf0, 0x11, 0x00


	//----- nvinfo : EIATTR_KPARAM_INFO
	.align		4
.L_73:
        /*0028*/ 	.byte	0x04, 0x17
        /*002a*/ 	.short	(.L_75 - .L_74)
.L_74:
        /*002c*/ 	.word	0x00000000
        /*0030*/ 	.short	0x0003
        /*0032*/ 	.short	0x0018
        /*0034*/ 	.byte	0x00, 0xf0, 0x11, 0x00


	//----- nvinfo : EIATTR_KPARAM_INFO
	.align		4
.L_75:
        /*0038*/ 	.byte	0x04, 0x17
        /*003a*/ 	.short	(.L_77 - .L_76)
.L_76:
        /*003c*/ 	.word	0x00000000
        /*0040*/ 	.short	0x0002
        /*0042*/ 	.short	0x0010
        /*0044*/ 	.byte	0x00, 0xf5, 0x21, 0x00


	//----- nvinfo : EIATTR_KPARAM_INFO
	.align		4
.L_77:
        /*0048*/ 	.byte	0x04, 0x17
        /*004a*/ 	.short	(.L_79 - .L_78)
.L_78:
        /*004c*/ 	.word	0x00000000
        /*0050*/ 	.short	0x0001
        /*0052*/ 	.short	0x0008
        /*0054*/ 	.byte	0x00, 0xf5, 0x21, 0x00


	//----- nvinfo : EIATTR_KPARAM_INFO
	.align		4
.L_79:
        /*0058*/ 	.byte	0x04, 0x17
        /*005a*/ 	.short	(.L_81 - .L_80)
.L_80:
        /*005c*/ 	.word	0x00000000
        /*0060*/ 	.short	0x0000
        /*0062*/ 	.short	0x0000
        /*0064*/ 	.byte	0x00, 0xf5, 0x21, 0x00


	//----- nvinfo : EIATTR_SPARSE_MMA_MASK
	.align		4
.L_81:
        /*0068*/ 	.byte	0x03, 0x50
        /*006a*/ 	.short	0x0000


	//----- nvinfo : EIATTR_MAXREG_COUNT
	.align		4
        /*006c*/ 	.byte	0x03, 0x1b
        /*006e*/ 	.short	0x00ff


	//----- nvinfo : EIATTR_MERCURY_ISA_VERSION
	.align		4
        /*0070*/ 	.byte	0x03, 0x5f
        /*0072*/ 	.short	0x0101


	//----- nvinfo : EIATTR_VRC_CTA_INIT_COUNT
	.align		4
        /*0074*/ 	.byte	0x02, 0x4a
	.zero		1
	.zero		1


	//----- nvinfo : EIATTR_EXIT_INSTR_OFFSETS
	.align		4
        /*0078*/ 	.byte	0x04, 0x1c
        /*007a*/ 	.short	(.L_83 - .L_82)


	//   ....[0]....
.L_82:
        /*007c*/ 	.word	0x000000a0


	//   ....[1]....
        /*0080*/ 	.word	0x00000270


	//   ....[2]....
        /*0084*/ 	.word	0x000002e0


	//----- nvinfo : EIATTR_CBANK_PARAM_SIZE
	.align		4
.L_83:
        /*0088*/ 	.byte	0x03, 0x19
        /*008a*/ 	.short	0x0024


	//----- nvinfo : EIATTR_PARAM_CBANK
	.align		4
        /*008c*/ 	.byte	0x04, 0x0a
        /*008e*/ 	.short	(.L_85 - .L_84)
	.align		4
.L_84:
        /*0090*/ 	.word	index@(.nv.constant0.spec_ee_copy_activations_f32)
        /*0094*/ 	.short	0x0380
        /*0096*/ 	.short	0x0024


	//----- nvinfo : EIATTR_SW_WAR
	.align		4
.L_85:
        /*0098*/ 	.byte	0x04, 0x36
        /*009a*/ 	.short	(.L_87 - .L_86)
.L_86:
        /*009c*/ 	.word	0x00000008
.L_87:


//--------------------- .nv.info.spec_ee_select_exit_layer_f32 --------------------------
	.section	.nv.info.spec_ee_select_exit_layer_f32,"",@"SHT_CUDA_INFO"
	.sectionflags	@""
	.align	4


	//----- nvinfo : EIATTR_CUDA_API_VERSION
	.align		4
        /*0000*/ 	.byte	0x04, 0x37
        /*0002*/ 	.short	(.L_89 - .L_88)
.L_88:
        /*0004*/ 	.word	0x00000082


	//----- nvinfo : EIATTR_KPARAM_INFO
	.align		4
.L_89:
        /*0008*/ 	.byte	0x04, 0x17
        /*000a*/ 	.short	(.L_91 - .L_90)
.L_90:
        /*000c*/ 	.word	0x00000000
        /*0010*/ 	.short	0x0008
        /*0012*/ 	.short	0x0030
        /*0014*/ 	.byte	0x00, 0xf0, 0x11, 0x00


	//----- nvinfo : EIATTR_KPARAM_INFO
	.align		4
.L_91:
        /*0018*/ 	.byte	0x04, 0x17
        /*001a*/ 	.short	(.L_93 - .L_92)
.L_92:
        /*001c*/ 	.word	0x00000000
        /*0020*/ 	.short	0x0007
        /*0022*/ 	.short	0x002c
        /*0024*/ 	.byte	0x00, 0xf0, 0x11, 0x00


	//----- nvinfo : EIATTR_KPARAM_INFO
	.align		4
.L_93:
        /*0028*/ 	.byte	0x04, 0x17
        /*002a*/ 	.short	(.L_95 - .L_94)
.L_94:
        /*002c*/ 	.word	0x00000000
        /*0030*/ 	.short	0x0006
        /*0032*/ 	.short	0x0028
        /*0034*/ 	.byte	0x00, 0xf0, 0x11, 0x00


	//----- nvinfo : EIATTR_KPARAM_INFO
	.align		4
.L_95:
        /*0038*/ 	.byte	0x04, 0x17
        /*003a*/ 	.short	(.L_97 - .L_96)
.L_96:
        /*003c*/ 	.word	0x00000000
        /*0040*/ 	.short	0x0005
        /*0042*/ 	.short	0x0024
        /*0044*/ 	.byte	0x00, 0xf0, 0x11, 0x00


	//----- nvinfo : EIATTR_KPARAM_INFO
	.align		4
.L_97:
        /*0048*/ 	.byte	0x04, 0x17
        /*004a*/ 	.short	(.L_99 - .L_98)
.L_98:
        /*004c*/ 	.word	0x00000000
        /*0050*/ 	.short	0x0004
        /*0052*/ 	.short	0x0020
        /*0054*/ 	.byte	0x00, 0xf0, 0x11, 0x00


	//----- nvinfo : EIATTR_KPARAM_INFO
	.align		4
.L_99:
        /*0058*/ 	.byte	0x04, 0x17
        /*005a*/ 	.short	(.L_101 - .L_100)
.L_100:
        /*005c*/ 	.word	0x00000000
        /*0060*/ 	.short	0x0003
        /*0062*/ 	.short	0x0018
        /*0064*/ 	.byte	0x00, 0xf5, 0x21, 0x00


	//----- nvinfo : EIATTR_KPARAM_INFO
	.align		4
.L_101:
        /*0068*/ 	.byte	0x04, 0x17
        /*006a*/ 	.short	(.L_103 - .L_102)
.L_102:
        /*006c*/ 	.word	0x00000000
        /*0070*/ 	.short	0x0002
        /*0072*/ 	.short	0x0010
        /*0074*/ 	.byte	0x00, 0xf5, 0x21, 0x00


	//----- nvinfo : EIATTR_KPARAM_INFO
	.align		4
.L_103:
        /*0078*/ 	.byte	0x04, 0x17
        /*007a*/ 	.short	(.L_105 - .L_104)
.L_104:
        /*007c*/ 	.word	0x00000000
        /*0080*/ 	.short	0x0001
        /*0082*/ 	.short	0x0008
        /*0084*/ 	.byte	0x00, 0xf5, 0x21, 0x00


	//----- nvinfo : EIATTR_KPARAM_INFO
	.align		4
.L_105:
        /*0088*/ 	.byte	0x04, 0x17
        /*008a*/ 	.short	(.L_107 - .L_106)
.L_106:
        /*008c*/ 	.word	0x00000000
        /*0090*/ 	.short	0x0000
        /*0092*/ 	.short	0x0000
        /*0094*/ 	.byte	0x00, 0xf5, 0x21, 0x00


	//----- nvinfo : EIATTR_SPARSE_MMA_MASK
	.align		4
.L_107:
        /*0098*/ 	.byte	0x03, 0x50
        /*009a*/ 	.short	0x0000


	//----- nvinfo : EIATTR_MAXREG_COUNT
	.align		4
        /*009c*/ 	.byte	0x03, 0x1b
        /*009e*/ 	.short	0x00ff


	//----- nvinfo : EIATTR_MERCURY_ISA_VERSION
	.align		4
        /*00a0*/ 	.byte	0x03, 0x5f
        /*00a2*/ 	.short	0x0101


	//----- nvinfo : EIATTR_VRC_CTA_INIT_COUNT
	.align		4
        /*00a4*/ 	.byte	0x02, 0x4a
	.zero		1
	.zero		1


	//----- nvinfo : EIATTR_EXIT_INSTR_OFFSETS
	.align		4
        /*00a8*/ 	.byte	0x04, 0x1c
        /*00aa*/ 	.short	(.L_109 - .L_108)


	//   ....[0]....
.L_108:
        /*00ac*/ 	.word	0x00000080


	//   ....[1]....
        /*00b0*/ 	.word	0x000002d0


	//----- nvinfo : EIATTR_CRS_STACK_SIZE
	.align		4
.L_109:
        /*00b4*/ 	.byte	0x04, 0x1e
        /*00b6*/ 	.short	(.L_111 - .L_110)
.L_110:
        /*00b8*/ 	.word	0x00000000


	//----- nvinfo : EIATTR_CBANK_PARAM_SIZE
	.align		4
.L_111:
        /*00bc*/ 	.byte	0x03, 0x19
        /*00be*/ 	.short	0x0034


	//----- nvinfo : EIATTR_PARAM_CBANK
	.align		4
        /*00c0*/ 	.byte	0x04, 0x0a
        /*00c2*/ 	.short	(.L_113 - .L_112)
	.align		4
.L_112:
        /*00c4*/ 	.word	index@(.nv.constant0.spec_ee_select_exit_layer_f32)
        /*00c8*/ 	.short	0x0380
        /*00ca*/ 	.short	0x0034


	//----- nvinfo : EIATTR_SW_WAR
	.align		4
.L_113:
        /*00cc*/ 	.byte	0x04, 0x36
        /*00ce*/ 	.short	(.L_115 - .L_114)
.L_114:
        /*00d0*/ 	.word	0x00000008
.L_115:


//--------------------- .nv.info.spec_ee_lm_head_f16 --------------------------
	.section	.nv.info.spec_ee_lm_head_f16,"",@"SHT_CUDA_INFO"
	.sectionflags	@""
	.align	4


	//----- nvinfo : EIATTR_CUDA_API_VERSION
	.align		4
        /*0000*/ 	.byte	0x04, 0x37
        /*0002*/ 	.short	(.L_117 - .L_116)
.L_116:
        /*0004*/ 	.word	0x00000082


	//----- nvinfo : EIATTR_KPARAM_INFO
	.align		4
.L_117:
        /*0008*/ 	.byte	0x04, 0x17
        /*000a*/ 	.short	(.L_119 - .L_118)
.L_118:
        /*000c*/ 	.word	0x00000000
        /*0010*/ 	.short	0x0006
        /*0012*/ 	.short	0x0024
        /*0014*/ 	.byte	0x00, 0xf0, 0x11, 0x00


	//----- nvinfo : EIATTR_KPARAM_INFO
	.align		4
.L_119:
        /*0018*/ 	.byte	0x04, 0x17
        /*001a*/ 	.short	(.L_121 - .L_120)
.L_120:
        /*001c*/ 	.word	0x00000000
        /*0020*/ 	.short	0x0005
        /*0022*/ 	.short	0x0020
        /*0024*/ 	.byte	0x00, 0xf0, 0x11, 0x00


	//----- nvinfo : EIATTR_KPARAM_INFO
	.align		4
.L_121:
        /*0028*/ 	.byte	0x04, 0x17
        /*002a*/ 	.short	(.L_123 - .L_122)
.L_122:
        /*002c*/ 	.word	0x00000000
        /*0030*/ 	.short	0x0004
        /*0032*/ 	.short	0x001c
        /*0034*/ 	.byte	0x00, 0xf0, 0x11, 0x00


	//----- nvinfo : EIATTR_KPARAM_INFO
	.align		4
.L_123:
        /*0038*/ 	.byte	0x04, 0x17
        /*003a*/ 	.short	(.L_125 - .L_124)
.L_124:
        /*003c*/ 	.word	0x00000000
        /*0040*/ 	.short	0x0003
        /*0042*/ 	.short	0x0018
        /*0044*/ 	.byte	0x00, 0xf0, 0x11, 0x00


	//----- nvinfo : EIATTR_KPARAM_INFO
	.align		4
.L_125:
        /*0048*/ 	.byte	0x04, 0x17
        /*004a*/ 	.short	(.L_127 - .L_126)
.L_126:
        /*004c*/ 	.word	0x00000000
        /*0050*/ 	.short	0x0002
        /*0052*/ 	.short	0x0010
        /*0054*/ 	.byte	0x00, 0xf5, 0x21, 0x00


	//----- nvinfo : EIATTR_KPARAM_INFO
	.align		4
.L_127:
        /*0058*/ 	.byte	0x04, 0x17
        /*005a*/ 	.short	(.L_129 - .L_128)
.L_128:
        /*005c*/ 	.word	0x00000000
        /*0060*/ 	.short	0x0001
        /*0062*/ 	.short	0x0008
        /*0064*/ 	.byte	0x00, 0xf5, 0x21, 0x00


	//----- nvinfo : EIATTR_KPARAM_INFO
	.align		4
.L_129:
        /*0068*/ 	.byte	0x04, 0x17
        /*006a*/ 	.short	(.L_131 - .L_130)
.L_130:
        /*006c*/ 	.word	0x00000000
        /*0070*/ 	.short	0x0000
        /*0072*/ 	.short	0x0000
        /*0074*/ 	.byte	0x00, 0xf5, 0x21, 0x00


	//----- nvinfo : EIATTR_SPARSE_MMA_MASK
	.align		4
.L_131:
        /*0078*/ 	.byte	0x03, 0x50
        /*007a*/ 	.short	0x0000


	//----- nvinfo : EIATTR_MAXREG_COUNT
	.align		4
        /*007c*/ 	.byte	0x03, 0x1b
        /*007e*/ 	.short	0x00ff


	//----- nvinfo : EIATTR_MERCURY_ISA_VERSION
	.align		4
        /*0080*/ 	.byte	0x03, 0x5f
        /*0082*/ 	.short	0x0101


	//----- nvinfo : EIATTR_VRC_CTA_INIT_COUNT
	.align		4
        /*0084*/ 	.byte	0x02, 0x4a
	.zero		1
	.zero		1


	//----- nvinfo : EIATTR_EXIT_INSTR_OFFSETS
	.align		4
        /*0088*/ 	.byte	0x04, 0x1c
        /*008a*/ 	.short	(.L_133 - .L_132)


	//   ....[0]....
.L_132:
        /*008c*/ 	.word	0x000000a0


	//   ....[1]....
        /*0090*/ 	.word	0x00000d60


	//----- nvinfo : EIATTR_CBANK_PARAM_SIZE
	.align		4
.L_133:
        /*0094*/ 	.byte	0x03, 0x19
        /*0096*/ 	.short	0x0028


	//----- nvinfo : EIATTR_PARAM_CBANK
	.align		4
        /*0098*/ 	.byte	0x04, 0x0a
        /*009a*/ 	.short	(.L_135 - .L_134)
	.align		4
.L_134:
        /*009c*/ 	.word	index@(.nv.constant0.spec_ee_lm_head_f16)
        /*00a0*/ 	.short	0x0380
        /*00a2*/ 	.short	0x0028


	//----- nvinfo : EIATTR_SW_WAR
	.align		4
.L_135:
        /*00a4*/ 	.byte	0x04, 0x36
        /*00a6*/ 	.short	(.L_137 - .L_136)
.L_136:
        /*00a8*/ 	.word	0x00000008
.L_137:


//--------------------- .nv.info.spec_ee_lm_head_f32 --------------------------
	.section	.nv.info.spec_ee_lm_head_f32,"",@"SHT_CUDA_INFO"
	.sectionflags	@""
	.align	4


	//----- nvinfo : EIATTR_CUDA_API_VERSION
	.align		4
        /*0000*/ 	.byte	0x04, 0x37
        /*0002*/ 	.short	(.L_139 - .L_138)
.L_138:
        /*0004*/ 	.word	0x00000082


	//----- nvinfo : EIATTR_KPARAM_INFO
	.align		4
.L_139:
        /*0008*/ 	.byte	0x04, 0x17
        /*000a*/ 	.short	(.L_141 - .L_140)
.L_140:
        /*000c*/ 	.word	0x00000000
        /*0010*/ 	.short	0x0006
        /*0012*/ 	.short	0x0024
        /*0014*/ 	.byte	0x00, 0xf0, 0x11, 0x00


	//----- nvinfo : EIATTR_KPARAM_INFO
	.align		4
.L_141:
        /*0018*/ 	.byte	0x04, 0x17
        /*001a*/ 	.short	(.L_143 - .L_142)
.L_142:
        /*001c*/ 	.word	0x00000000
        /*0020*/ 	.short	0x0005
        /*0022*/ 	.short	0x0020
        /*0024*/ 	.byte	0x00, 0xf0, 0x11, 0x00


	//----- nvinfo : EIATTR_KPARAM_INFO
	.align		4
.L_143:
        /*0028*/ 	.byte	0x04, 0x17
        /*002a*/ 	.short	(.L_145 - .L_144)
.L_144:
        /*002c*/ 	.word	0x00000000
        /*0030*/ 	.short	0x0004
        /*0032*/ 	.short	0x001c
        /*0034*/ 	.byte	0x00, 0xf0, 0x11, 0x00


	//----- nvinfo : EIATTR_KPARAM_INFO
	.align		4
.L_145:
        /*0038*/ 	.byte	0x04, 0x17
        /*003a*/ 	.short	(.L_147 - .L_146)
.L_146:
        /*003c*/ 	.word	0x00000000
        /*0040*/ 	.short	0x0003
        /*0042*/ 	.short	0x0018
        /*0044*/ 	.byte	0x00, 0xf0, 0x11, 0x00


	//----- nvinfo : EIATTR_KPARAM_INFO
	.align		4
.L_147:
        /*0048*/ 	.byte	0x04, 0x17
        /*004a*/ 	.short	(.L_149 - .L_148)
.L_148:
        /*004c*/ 	.word	0x00000000
        /*0050*/ 	.short	0x0002
        /*0052*/ 	.short	0x0010
        /*0054*/ 	.byte	0x00, 0xf5, 0x21, 0x00


	//----- nvinfo : EIATTR_KPARAM_INFO
	.align		4
.L_149:
        /*0058*/ 	.byte	0x04, 0x17
        /*005a*/ 	.short	(.L_151 - .L_150)
.L_150:
        /*005c*/ 	.word	0x00000000
        /*0060*/ 	.short	0x0001
        /*0062*/ 	.short	0x0008
        /*0064*/ 	.byte	0x00, 0xf5, 0x21, 0x00


	//----- nvinfo : EIATTR_KPARAM_INFO
	.align		4
.L_151:
        /*0068*/ 	.byte	0x04, 0x17
        /*006a*/ 	.short	(.L_153 - .L_152)
.L_152:
        /*006c*/ 	.word	0x00000000
        /*0070*/ 	.short	0x0000
        /*0072*/ 	.short	0x0000
        /*0074*/ 	.byte	0x00, 0xf5, 0x21, 0x00


	//----- nvinfo : EIATTR_SPARSE_MMA_MASK
	.align		4
.L_153:
        /*0078*/ 	.byte	0x03, 0x50
        /*007a*/ 	.short	0x0000


	//----- nvinfo : EIATTR_MAXREG_COUNT
	.align		4
        /*007c*/ 	.byte	0x03, 0x1b
        /*007e*/ 	.short	0x00ff


	//----- nvinfo : EIATTR_MERCURY_ISA_VERSION
	.align		4
        /*0080*/ 	.byte	0x03, 0x5f
        /*0082*/ 	.short	0x0101


	//----- nvinfo : EIATTR_VRC_CTA_INIT_COUNT
	.align		4
        /*0084*/ 	.byte	0x02, 0x4a
	.zero		1
	.zero		1


	//----- nvinfo : EIATTR_EXIT_INSTR_OFFSETS
	.align		4
        /*0088*/ 	.byte	0x04, 0x1c
        /*008a*/ 	.short	(.L_155 - .L_154)


	//   ....[0]....
.L_154:
        /*008c*/ 	.word	0x000000a0


	//   ....[1]....
        /*0090*/ 	.word	0x00000b70


	//----- nvinfo : EIATTR_CBANK_PARAM_SIZE
	.align		4
.L_155:
        /*0094*/ 	.byte	0x03, 0x19
        /*0096*/ 	.short	0x0028


	//----- nvinfo : EIATTR_PARAM_CBANK
	.align		4
        /*0098*/ 	.byte	0x04, 0x0a
        /*009a*/ 	.short	(.L_157 - .L_156)
	.align		4
.L_156:
        /*009c*/ 	.word	index@(.nv.constant0.spec_ee_lm_head_f32)
        /*00a0*/ 	.short	0x0380
        /*00a2*/ 	.short	0x0028


	//----- nvinfo : EIATTR_SW_WAR
	.align		4
.L_157:
        /*00a4*/ 	.byte	0x04, 0x36
        /*00a6*/ 	.short	(.L_159 - .L_158)
.L_158:
        /*00a8*/ 	.word	0x00000008
.L_159:


//--------------------- .nv.info.spec_ee_compute_confidence_f16 --------------------------
	.section	.nv.info.spec_ee_compute_confidence_f16,"",@"SHT_CUDA_INFO"
	.sectionflags	@""
	.align	4


	//----- nvinfo : EIATTR_CUDA_API_VERSION
	.align		4
        /*0000*/ 	.byte	0x04, 0x37
        /*0002*/ 	.short	(.L_161 - .L_160)
.L_160:
        /*0004*/ 	.word	0x00000082


	//----- nvinfo : EIATTR_KPARAM_INFO
	.align		4
.L_161:
        /*0008*/ 	.byte	0x04, 0x17
        /*000a*/ 	.short	(.L_163 - .L_162)
.L_162:
        /*000c*/ 	.word	0x00000000
        /*0010*/ 	.short	0x0006
        /*0012*/ 	.short	0x0024
        /*0014*/ 	.byte	0x00, 0xf0, 0x11, 0x00


	//----- nvinfo : EIATTR_KPARAM_INFO
	.align		4
.L_163:
        /*0018*/ 	.byte	0x04, 0x17
        /*001a*/ 	.short	(.L_165 - .L_164)
.L_164:
        /*001c*/ 	.word	0x00000000
        /*0020*/ 	.short	0x0005
        /*0022*/ 	.short	0x0020
        /*0024*/ 	.byte	0x00, 0xf0, 0x11, 0x00


	//----- nvinfo : EIATTR_KPARAM_INFO
	.align		4
.L_165:
        /*0028*/ 	.byte	0x04, 0x17
        /*002a*/ 	.short	(.L_167 - .L_166)
.L_166:
        /*002c*/ 	.word	0x00000000
        /*0030*/ 	.short	0x0004
        /*0032*/ 	.short	0x001c
        /*0034*/ 	.byte	0x00, 0xf0, 0x11, 0x00


	//----- nvinfo : EIATTR_KPARAM_INFO
	.align		4
.L_167:
        /*0038*/ 	.byte	0x04, 0x17
        /*003a*/ 	.short	(.L_169 - .L_168)
.L_168:
        /*003c*/ 	.word	0x00000000
        /*0040*/ 	.short	0x0003
        /*0042*/ 	.short	0x0018
        /*0044*/ 	.byte	0x00, 0xf0, 0x11, 0x00


	//----- nvinfo : EIATTR_KPARAM_INFO
	.align		4
.L_169:
        /*0048*/ 	.byte	0x04, 0x17
        /*004a*/ 	.short	(.L_171 - .L_170)
.L_170:
        /*004c*/ 	.word	0x00000000
        /*0050*/ 	.short	0x0002
        /*0052*/ 	.short	0x0010
        /*0054*/ 	.byte	0x00, 0xf5, 0x21, 0x00


	//----- nvinfo : EIATTR_KPARAM_INFO
	.align		4
.L_171:
        /*0058*/ 	.byte	0x04, 0x17
        /*005a*/ 	.short	(.L_173 - .L_172)
.L_172:
        /*005c*/ 	.word	0x00000000
        /*0060*/ 	.short	0x0001
        /*0062*/ 	.short	0x0008
        /*0064*/ 	.byte	0x00, 0xf5, 0x21, 0x00


	//----- nvinfo : EIATTR_KPARAM_INFO
	.align		4
.L_173:
        /*0068*/ 	.byte	0x04, 0x17
        /*006a*/ 	.short	(.L_175 - .L_174)
.L_174:
        /*006c*/ 	.word	0x00000000
        /*0070*/ 	.short	0x0000
        /*0072*/ 	.short	0x0000
        /*0074*/ 	.byte	0x00, 0xf5, 0x21, 0x00


	//----- nvinfo : EIATTR_SPARSE_MMA_MASK
	.align		4
.L_175:
        /*0078*/ 	.byte	0x03, 0x50
        /*007a*/ 	.short	0x0000


	//----- nvinfo : EIATTR_MAXREG_COUNT
	.align		4
        /*007c*/ 	.byte	0x03, 0x1b
        /*007e*/ 	.short	0x00ff


	//----- nvinfo : EIATTR_NUM_BARRIERS
	.align		4
        /*0080*/ 	.byte	0x02, 0x4c
        /*0082*/ 	.byte	0x01
	.zero		1


	//----- nvinfo : EIATTR_MERCURY_ISA_VERSION
	.align		4
        /*0084*/ 	.byte	0x03, 0x5f
        /*0086*/ 	.short	0x0101


	//----- nvinfo : EIATTR_VRC_CTA_INIT_COUNT
	.align		4
        /*0088*/ 	.byte	0x02, 0x4a
	.zero		1
	.zero		1


	//----- nvinfo : EIATTR_EXIT_INSTR_OFFSETS
	.align		4
        /*008c*/ 	.byte	0x04, 0x1c
        /*008e*/ 	.short	(.L_177 - .L_176)


	//   ....[0]....
.L_176:
        /*0090*/ 	.word	0x00000070


	//   ....[1]....
        /*0094*/ 	.word	0x00000860


	//   ....[2]....
        /*0098*/ 	.word	0x00000a60


	//----- nvinfo : EIATTR_CRS_STACK_SIZE
	.align		4
.L_177:
        /*009c*/ 	.byte	0x04, 0x1e
        /*009e*/ 	.short	(.L_179 - .L_178)
.L_178:
        /*00a0*/ 	.word	0x00000000


	//----- nvinfo : EIATTR_CBANK_PARAM_SIZE
	.align		4
.L_179:
        /*00a4*/ 	.byte	0x03, 0x19
        /*00a6*/ 	.short	0x0028


	//----- nvinfo : EIATTR_PARAM_CBANK
	.align		4
        /*00a8*/ 	.byte	0x04, 0x0a
        /*00aa*/ 	.short	(.L_181 - .L_180)
	.align		4
.L_180:
        /*00ac*/ 	.word	index@(.nv.constant0.spec_ee_compute_confidence_f16)
        /*00b0*/ 	.short	0x0380
        /*00b2*/ 	.short	0x0028


	//----- nvinfo : EIATTR_SW_WAR
	.align		4
.L_181:
        /*00b4*/ 	.byte	0x04, 0x36
        /*00b6*/ 	.short	(.L_183 - .L_182)
.L_182:
        /*00b8*/ 	.word	0x00000008
.L_183:


//--------------------- .nv.info.spec_ee_compute_confidence_f32 --------------------------
	.section	.nv.info.spec_ee_compute_confidence_f32,"",@"SHT_CUDA_INFO"
	.sectionflags	@""
	.align	4


	//----- nvinfo : EIATTR_CUDA_API_VERSION
	.align		4
        /*0000*/ 	.byte	0x04, 0x37
        /*0002*/ 	.short	(.L_185 - .L_184)
.L_184:
        /*0004*/ 	.word	0x00000082


	//----- nvinfo : EIATTR_KPARAM_INFO
	.align		4
.L_185:
        /*0008*/ 	.byte	0x04, 0x17
        /*000a*/ 	.short	(.L_187 - .L_186)
.L_186:
        /*000c*/ 	.word	0x00000000
        /*0010*/ 	.short	0x0006
        /*0012*/ 	.short	0x0024
        /*0014*/ 	.byte	0x00, 0xf0, 0x11, 0x00


	//----- nvinfo : EIATTR_KPARAM_INFO
	.align		4
.L_187:
        /*0018*/ 	.byte	0x04, 0x17
        /*001a*/ 	.short	(.L_189 - .L_188)
.L_188:
        /*001c*/ 	.word	0x00000000
        /*0020*/ 	.short	0x0005
        /*0022*/ 	.short	0x0020
        /*0024*/ 	.byte	0x00, 0xf0, 0x11, 0x00


	//----- nvinfo : EIATTR_KPARAM_INFO
	.align		4
.L_189:
        /*0028*/ 	.byte	0x04, 0x17
        /*002a*/ 	.short	(.L_191 - .L_190)
.L_190:
        /*002c*/ 	.word	0x00000000
        /*0030*/ 	.short	0x0004
        /*0032*/ 	.short	0x001c
        /*0034*/ 	.byte	0x00, 0xf0, 0x11, 0x00


	//----- nvinfo : EIATTR_KPARAM_INFO
	.align		4
.L_191:
        /*0038*/ 	.byte	0x04, 0x17
        /*003a*/ 	.short	(.L_193 - .L_192)
.L_192:
        /*003c*/ 	.word	0x00000000
        /*0040*/ 	.short	0x0003
        /*0042*/ 	.short	0x0018
        /*0044*/ 	.byte	0x00, 0xf0, 0x11, 0x00


	//----- nvinfo : EIATTR_KPARAM_INFO
	.align		4
.L_193:
        /*0048*/ 	.byte	0x04, 0x17
        /*004a*/ 	.short	(.L_195 - .L_194)
.L_194:
        /*004c*/ 	.word	0x00000000
        /*0050*/ 	.short	0x0002
        /*0052*/ 	.short	0x0010
        /*0054*/ 	.byte	0x00, 0xf5, 0x21, 0x00


	//----- nvinfo : EIATTR_KPARAM_INFO
	.align		4
.L_195:
        /*0058*/ 	.byte	0x04, 0x17
        /*005a*/ 	.short	(.L_197 - .L_196)
.L_196:
        /*005c*/ 	.word	0x00000000
        /*0060*/ 	.short	0x0001
        /*0062*/ 	.short	0x0008
        /*0064*/ 	.byte	0x00, 0xf5, 0x21, 0x00


	//----- nvinfo : EIATTR_KPARAM_INFO
	.align		4
.L_197:
        /*0068*/ 	.byte	0x04, 0x17
        /*006a*/ 	.short	(.L_199 - .L_198)
.L_198:
        /*006c*/ 	.word	0x00000000
        /*0070*/ 	.short	0x0000
        /*0072*/ 	.short	0x0000
        /*0074*/ 	.byte	0x00, 0xf5, 0x21, 0x00


	//----- nvinfo : EIATTR_SPARSE_MMA_MASK
	.align		4
.L_199:
        /*0078*/ 	.byte	0x03, 0x50
        /*007a*/ 	.short	0x0000


	//----- nvinfo : EIATTR_MAXREG_COUNT
	.align		4
        /*007c*/ 	.byte	0x03, 0x1b
        /*007e*/ 	.short	0x00ff


	//----- nvinfo : EIATTR_NUM_BARRIERS
	.align		4
        /*0080*/ 	.byte	0x02, 0x4c
        /*0082*/ 	.byte	0x01
	.zero		1


	//----- nvinfo : EIATTR_MERCURY_ISA_VERSION
	.align		4
        /*0084*/ 	.byte	0x03, 0x5f
        /*0086*/ 	.short	0x0101


	//----- nvinfo : EIATTR_VRC_CTA_INIT_COUNT
	.align		4
        /*0088*/ 	.byte	0x02, 0x4a
	.zero		1
	.zero		1


	//----- nvinfo : EIATTR_EXIT_INSTR_OFFSETS
	.align		4
        /*008c*/ 	.byte	0x04, 0x1c
        /*008e*/ 	.short	(.L_201 - .L_200)


	//   ....[0]....
.L_200:
        /*0090*/ 	.word	0x00000070


	//   ....[1]....
        /*0094*/ 	.word	0x000007c0


	//   ....[2]....
        /*0098*/ 	.word	0x000009b0


	//----- nvinfo : EIATTR_CRS_STACK_SIZE
	.align		4
.L_201:
        /*009c*/ 	.byte	0x04, 0x1e
        /*009e*/ 	.short	(.L_203 - .L_202)
.L_202:
        /*00a0*/ 	.word	0x00000000


	//----- nvinfo : EIATTR_CBANK_PARAM_SIZE
	.align		4
.L_203:
        /*00a4*/ 	.byte	0x03, 0x19
        /*00a6*/ 	.short	0x0028


	//----- nvinfo : EIATTR_PARAM_CBANK
	.align		4
        /*00a8*/ 	.byte	0x04, 0x0a
        /*00aa*/ 	.short	(.L_205 - .L_204)
	.align		4
.L_204:
        /*00ac*/ 	.word	index@(.nv.constant0.spec_ee_compute_confidence_f32)
        /*00b0*/ 	.short	0x0380
        /*00b2*/ 	.short	0x0028


	//----- nvinfo : EIATTR_SW_WAR
	.align		4
.L_205:
        /*00b4*/ 	.byte	0x04, 0x36
        /*00b6*/ 	.short	(.L_207 - .L_206)
.L_206:
        /*00b8*/ 	.word	0x00000008
.L_207:


//--------------------- .nv.callgraph             --------------------------
	.section	.nv.callgraph,"",@"SHT_CUDA_CALLGRAPH"
	.align	4
	.sectionentsize	8
	.align		4
        /*0000*/ 	.word	0x00000000
	.align		4
        /*0004*/ 	.word	0xffffffff
	.align		4
        /*0008*/ 	.word	0x00000000
	.align		4
        /*000c*/ 	.word	0xfffffffe
	.align		4
        /*0010*/ 	.word	0x00000000
	.align		4
        /*0014*/ 	.word	0xfffffffd
	.align		4
        /*0018*/ 	.word	0x00000000
	.align		4
        /*001c*/ 	.word	0xfffffffc


//--------------------- .text.spec_ee_generate_dropout_mask --------------------------
	.section	.text.spec_ee_generate_dropout_mask,"ax",@progbits
	.align	128
        .global         spec_ee_generate_dropout_mask
        .type           spec_ee_generate_dropout_mask,@function
        .size           spec_ee_generate_dropout_mask,(.L_x_60 - spec_ee_generate_dropout_mask)
        .other          spec_ee_generate_dropout_mask,@"STO_CUDA_ENTRY STV_DEFAULT"
spec_ee_generate_dropout_mask:
.text.spec_ee_generate_dropout_mask:
[----:B------:R-:W-:Y:S01]  /*0000*/  LDC R1, c[0x0][0x37c] ;  /* 0x0000df00ff017b82 */ /* 0x000fe20000000800 */
[----:B------:R-:W0:Y:S07]  /*0010*/  S2R R3, SR_TID.X ;  /* 0x0000000000037919 */ /* 0x000e2e0000002100 */
[----:B------:R-:W0:Y:S01]  /*0020*/  S2UR UR4, SR_CTAID.X ;  /* 0x00000000000479c3 */ /* 0x000e220000002500 */
[----:B------:R-:W1:Y:S07]  /*0030*/  LDCU UR5, c[0x0][0x398] ;  /* 0x00007300ff0577ac */ /* 0x000e6e0008000800 */
[----:B------:R-:W0:Y:S02]  /*0040*/  LDC R2, c[0x0][0x360] ;  /* 0x0000d800ff027b82 */ /* 0x000e240000000800 */
[----:B0-----:R-:W-:-:S05]  /*0050*/  IMAD R2, R2, UR4, R3 ;  /* 0x0000000402027c24 */ /* 0x001fca000f8e0203 */
[----:B-1----:R-:W-:-:S13]  /*0060*/  ISETP.GE.AND P0, PT, R2, UR5, PT ;  /* 0x0000000502007c0c */ /* 0x002fda000bf06270 */
[----:B------:R-:W-:Y:S05]  /*0070*/  @P0 EXIT ;  /* 0x000000000000094d */ /* 0x000fea0003800000 */
[----:B------:R-:W-:Y:S01]  /*0080*/  UISETP.GE.AND UP0, UPT, UR5, 0x2, UPT ;  /* 0x000000020500788c */ /* 0x000fe2000bf06270 */
[----:B------:R-:W-:Y:S01]  /*0090*/  IMAD.MOV.U32 R3, RZ, RZ, RZ ;  /* 0x000000ffff037224 */ /* 0x000fe200078e00ff */
[----:B------:R-:W0:Y:S07]  /*00a0*/  LDCU.64 UR6, c[0x0][0x358] ;  /* 0x00006b00ff0677ac */ /* 0x000e2e0008000a00 */
[----:B------:R-:W-:Y:S05]  /*00b0*/  BRA.U !UP0, `(.L_x_0) ;  /* 0x0000000108447547 */ /* 0x000fea000b800000 */
[----:B------:R-:W-:Y:S01]  /*00c0*/  UIADD3 UR4, UPT, UPT, UR5, -0x1, URZ ;  /* 0xffffffff05047890 */ /* 0x000fe2000fffe0ff */
[----:B------:R-:W-:Y:S01]  /*00d0*/  I2FP.F32.S32 R0, R2 ;  /* 0x0000000200007245 */ /* 0x000fe20000201400 */
[----:B------:R-:W-:Y:S04]  /*00e0*/  BSSY.RECONVERGENT B0, `(.L_x_1) ;  /* 0x000000d000007945 */ /* 0x000fe80003800200 */
[----:B------:R-:W-:-:S04]  /*00f0*/  I2FP.F32.U32 R3, UR4 ;  /* 0x0000000400037c45 */ /* 0x000fc80008201000 */
[----:B------:R-:W1:Y:S08]  /*0100*/  MUFU.RCP R4, R3 ;  /* 0x0000000300047308 */ /* 0x000e700000001000 */
[----:B------:R-:W2:Y:S01]  /*0110*/  FCHK P0, R0, R3 ;  /* 0x0000000300007302 */ /* 0x000ea20000000000 */
[----:B-1----:R-:W-:-:S04]  /*0120*/  FFMA R5, -R3, R4, 1 ;  /* 0x3f80000003057423 */ /* 0x002fc80000000104 */
[----:B------:R-:W-:-:S04]  /*0130*/  FFMA R5, R4, R5, R4 ;  /* 0x0000000504057223 */ /* 0x000fc80000000004 */
[----:B------:R-:W-:-:S04]  /*0140*/  FFMA R4, R0, R5, RZ ;  /* 0x0000000500047223 */ /* 0x000fc800000000ff */
[----:B------:R-:W-:-:S04]  /*0150*/  FFMA R6, -R3, R4, R0 ;  /* 0x0000000403067223 */ /* 0x000fc80000000100 */
[----:B------:R-:W-:Y:S01]  /*0160*/  FFMA R4, R5, R6, R4 ;  /* 0x0000000605047223 */ /* 0x000fe20000000004 */
[----:B--2---:R-:W-:Y:S06]  /*0170*/  @!P0 BRA `(.L_x_2) ;  /* 0x00000000000c8947 */ /* 0x004fec0003800000 */
[----:B------:R-:W-:-:S07]  /*0180*/  MOV R4, 0x1a0 ;  /* 0x000001a000047802 */ /* 0x000fce0000000f00 */
[----:B0-----:R-:W-:Y:S05]  /*0190*/  CALL.REL.NOINC `($__internal_0_$__cuda_sm3x_div_rn_noftz_f32_slowpath) ;  /* 0x00000000003c7944 */ /* 0x001fea0003c00000 */
[----:B------:R-:W-:-:S07]  /*01a0*/  IMAD.MOV.U32 R4, RZ, RZ, R0 ;  /* 0x000000ffff047224 */ /* 0x000fce00078e0000 */
.L_x_2:
[----:B0-----:R-:W-:Y:S05]  /*01b0*/  BSYNC.RECONVERGENT B0 ;  /* 0x0000000000007941 */ /* 0x001fea0003800200 */
.L_x_1:
[----:B------:R-:W-:-:S07]  /*01c0*/  IMAD.MOV.U32 R3, RZ, RZ, R4 ;  /* 0x000000ffff037224 */ /* 0x000fce00078e0004 */
.L_x_0:
[----:B------:R-:W1:Y:S08]  /*01d0*/  LDC.64 R4, c[0x0][0x380] ;  /* 0x0000e000ff047b82 */ /* 0x000e700000000a00 */
[----:B------:R-:W2:Y:S08]  /*01e0*/  LDC.64 R8, c[0x0][0x390] ;  /* 0x0000e400ff087b82 */ /* 0x000eb00000000a00 */
[----:B------:R-:W3:Y:S01]  /*01f0*/  LDC.64 R6, c[0x0][0x388] ;  /* 0x0000e200ff067b82 */ /* 0x000ee20000000a00 */
[----:B-1----:R-:W-:-:S06]  /*0200*/  IMAD.WIDE R4, R2, 0x4, R4 ;  /* 0x0000000402047825 */ /* 0x002fcc00078e0204 */
[----:B0-----:R-:W4:Y:S01]  /*0210*/  LDG.E.CONSTANT R4, desc[UR6][R4.64] ;  /* 0x0000000604047981 */ /* 0x001f22000c1e9900 */
[----:B--2---:R-:W-:-:S04]  /*0220*/  FADD R9, R9, -R8 ;  /* 0x8000000809097221 */ /* 0x004fc80000000000 */
[----:B------:R-:W-:-:S05]  /*0230*/  FFMA R3, R9, R3, R8 ;  /* 0x0000000309037223 */ /* 0x000fca0000000008 */
[----:B----4-:R-:W-:Y:S01]  /*0240*/  FSETP.GEU.AND P0, PT, R4, R3, PT ;  /* 0x000000030400720b */ /* 0x010fe20003f0e000 */
[----:B---3--:R-:W-:-:S03]  /*0250*/  IMAD.WIDE R2, R2, 0x4, R6 ;  /* 0x0000000402027825 */ /* 0x008fc600078e0206 */
[----:B------:R-:W-:-:S05]  /*0260*/  SEL R7, RZ, 0x1, !P0 ;  /* 0x00000001ff077807 */ /* 0x000fca0004000000 */
[----:B------:R-:W-:Y:S01]  /*0270*/  STG.E desc[UR6][R2.64], R7 ;  /* 0x0000000702007986 */ /* 0x000fe2000c101906 */
[----:B------:R-:W-:Y:S05]  /*0280*/  EXIT ;  /* 0x000000000000794d */ /* 0x000fea0003800000 */
        .weak           $__internal_0_$__cuda_sm3x_div_rn_noftz_f32_slowpath
        .type           $__internal_0_$__cuda_sm3x_div_rn_noftz_f32_slowpath,@function
        .size           $__internal_0_$__cuda_sm3x_div_rn_noftz_f32_slowpath,(.L_x_60 - $__internal_0_$__cuda_sm3x_div_rn_noftz_f32_slowpath)
$__internal_0_$__cuda_sm3x_div_rn_noftz_f32_slowpath:
[--C-:B------:R-:W-:Y:S01]  /*0290*/  SHF.R.U32.HI R6, RZ, 0x17, R3.reuse ;  /* 0x00000017ff067819 */ /* 0x100fe20000011603 */
[----:B------:R-:W-:Y:S01]  /*02a0*/  BSSY.RECONVERGENT B1, `(.L_x_3) ;  /* 0x0000064000017945 */ /* 0x000fe20003800200 */
[--C-:B------:R-:W-:Y:S01]  /*02b0*/  SHF.R.U32.HI R5, RZ, 0x17, R0.reuse ;  /* 0x00000017ff057819 */ /* 0x100fe20000011600 */
[----:B------:R-:W-:Y:S01]  /*02c0*/  IMAD.MOV.U32 R7, RZ, RZ, R0 ;  /* 0x000000ffff077224 */ /* 0x000fe200078e0000 */
[----:B------:R-:W-:Y:S01]  /*02d0*/  LOP3.LUT R6, R6, 0xff, RZ, 0xc0, !PT ;  /* 0x000000ff06067812 */ /* 0x000fe200078ec0ff */
[----:B------:R-:W-:Y:S01]  /*02e0*/  IMAD.MOV.U32 R8, RZ, RZ, R3 ;  /* 0x000000ffff087224 */ /* 0x000fe200078e0003 */
[----:B------:R-:W-:-:S03]  /*02f0*/  LOP3.LUT R5, R5, 0xff, RZ, 0xc0, !PT ;  /* 0x000000ff05057812 */ /* 0x000fc600078ec0ff */
[----:B------:R-:W-:Y:S02]  /*0300*/  VIADD R11, R6, 0xffffffff ;  /* 0xffffffff060b7836 */ /* 0x000fe40000000000 */
[----:B------:R-:W-:-:S03]  /*0310*/  VIADD R10, R5, 0xffffffff ;  /* 0xffffffff050a7836 */ /* 0x000fc60000000000 */
[----:B------:R-:W-:-:S04]  /*0320*/  ISETP.GT.U32.AND P0, PT, R11, 0xfd, PT ;  /* 0x000000fd0b00780c */ /* 0x000fc80003f04070 */
[----:B------:R-:W-:-:S13]  /*0330*/  ISETP.GT.U32.OR P0, PT, R10, 0xfd, P0 ;  /* 0x000000fd0a00780c */ /* 0x000fda0000704470 */
[----:B------:R-:W-:Y:S01]  /*0340*/  @!P0 IMAD.MOV.U32 R9, RZ, RZ, RZ ;  /* 0x000000ffff098224 */ /* 0x000fe200078e00ff */
[----:B------:R-:W-:Y:S06]  /*0350*/  @!P0 BRA `(.L_x_4) ;  /* 0x00000000005c8947 */ /* 0x000fec0003800000 */
[----:B------:R-:W-:Y:S02]  /*0360*/  FSETP.GTU.FTZ.AND P0, PT, |R0|, +INF , PT ;  /* 0x7f8000000000780b */ /* 0x000fe40003f1c200 */
[----:B------:R-:W-:-:S04]  /*0370*/  FSETP.GTU.FTZ.AND P1, PT, |R3|, +INF , PT ;  /* 0x7f8000000300780b */ /* 0x000fc80003f3c200 */
[----:B------:R-:W-:-:S13]  /*0380*/  PLOP3.LUT P0, PT, P0, P1, PT, 0xf8, 0x8f ;  /* 0x00000000008f781c */ /* 0x000fda0000703f70 */
[----:B------:R-:W-:Y:S05]  /*0390*/  @P0 BRA `(.L_x_5) ;  /* 0x00000004004c0947 */ /* 0x000fea0003800000 */
[----:B------:R-:W-:-:S13]  /*03a0*/  LOP3.LUT P0, RZ, R8, 0x7fffffff, R7, 0xc8, !PT ;  /* 0x7fffffff08ff7812 */ /* 0x000fda000780c807 */
[----:B------:R-:W-:Y:S05]  /*03b0*/  @!P0 BRA `(.L_x_6) ;  /* 0x00000004003c8947 */ /* 0x000fea0003800000 */
[C---:B------:R-:W-:Y:S02]  /*03c0*/  FSETP.NEU.FTZ.AND P2, PT, |R0|.reuse, +INF , PT ;  /* 0x7f8000000000780b */ /* 0x040fe40003f5d200 */
[----:B------:R-:W-:Y:S02]  /*03d0*/  FSETP.NEU.FTZ.AND P1, PT, |R3|, +INF , PT ;  /* 0x7f8000000300780b */ /* 0x000fe40003f3d200 */
[----:B------:R-:W-:-:S11]  /*03e0*/  FSETP.NEU.FTZ.AND P0, PT, |R0|, +INF , PT ;  /* 0x7f8000000000780b */ /* 0x000fd60003f1d200 */
[----:B------:R-:W-:Y:S05]  /*03f0*/  @!P1 BRA !P2, `(.L_x_6) ;  /* 0x00000004002c9947 */ /* 0x000fea0005000000 */
[----:B------:R-:W-:-:S04]  /*0400*/  LOP3.LUT P2, RZ, R7, 0x7fffffff, RZ, 0xc0, !PT ;  /* 0x7fffffff07ff7812 */ /* 0x000fc8000784c0ff */
[----:B------:R-:W-:-:S13]  /*0410*/  PLOP3.LUT P1, PT, P1, P2, PT, 0x2f, 0xf2 ;  /* 0x0000000000f2781c */ /* 0x000fda0000f24577 */
[----:B------:R-:W-:Y:S05]  /*0420*/  @P1 BRA `(.L_x_7) ;  /* 0x0000000400181947 */ /* 0x000fea0003800000 */
[----:B------:R-:W-:-:S04]  /*0430*/  LOP3.LUT P1, RZ, R8, 0x7fffffff, RZ, 0xc0, !PT ;  /* 0x7fffffff08ff7812 */ /* 0x000fc8000782c0ff */
[----:B------:R-:W-:-:S13]  /*0440*/  PLOP3.LUT P0, PT, P0, P1, PT, 0x2f, 0xf2 ;  /* 0x0000000000f2781c */ /* 0x000fda0000702577 */
[----:B------:R-:W-:Y:S05]  /*0450*/  @P0 BRA `(.L_x_8) ;  /* 0x0000000400000947 */ /* 0x000fea0003800000 */
[----:B------:R-:W-:Y:S02]  /*0460*/  ISETP.GE.AND P0, PT, R10, RZ, PT ;  /* 0x000000ff0a00720c */ /* 0x000fe40003f06270 */
[----:B------:R-:W-:-:S11]  /*0470*/  ISETP.GE.AND P1, PT, R11, RZ, PT ;  /* 0x000000ff0b00720c */ /* 0x000fd60003f26270 */
[----:B------:R-:W-:Y:S02]  /*0480*/  @P0 IMAD.MOV.U32 R9, RZ, RZ, RZ ;  /* 0x000000ffff090224 */ /* 0x000fe400078e00ff */
[----:B------:R-:W-:Y:S01]  /*0490*/  @!P0 FFMA R7, R0, 1.84467440737095516160e+19, RZ ;  /* 0x5f80000000078823 */ /* 0x000fe200000000ff */
[----:B------:R-:W-:Y:S02]  /*04a0*/  @!P0 IMAD.MOV.U32 R9, RZ, RZ, -0x40 ;  /* 0xffffffc0ff098424 */ /* 0x000fe400078e00ff */
[----:B------:R-:W-:Y:S02]  /*04b0*/  @!P1 FFMA R8, R3, 1.84467440737095516160e+19, RZ ;  /* 0x5f80000003089823 */ /* 0x000fe400000000ff */
[----:B------:R-:W-:-:S07]  /*04c0*/  @!P1 VIADD R9, R9, 0x40 ;  /* 0x0000004009099836 */ /* 0x000fce0000000000 */
.L_x_4:
[----:B------:R-:W-:Y:S01]  /*04d0*/  LEA R3, R6, 0xc0800000, 0x17 ;  /* 0xc080000006037811 */ /* 0x000fe200078eb8ff */
[----:B------:R-:W-:Y:S01]  /*04e0*/  VIADD R5, R5, 0xffffff81 ;  /* 0xffffff8105057836 */ /* 0x000fe20000000000 */
[----:B------:R-:W-:Y:S03]  /*04f0*/  BSSY.RECONVERGENT B2, `(.L_x_9) ;  /* 0x0000035000027945 */ /* 0x000fe60003800200 */
[----:B------:R-:W-:Y:S01]  /*0500*/  IMAD.IADD R3, R8, 0x1, -R3 ;  /* 0x0000000108037824 */ /* 0x000fe200078e0a03 */
[C---:B------:R-:W-:Y:S01]  /*0510*/  IADD3 R6, PT, PT, R5.reuse, 0x7f, -R6 ;  /* 0x0000007f05067810 */ /* 0x040fe20007ffe806 */
[----:B------:R-:W-:Y:S02]  /*0520*/  IMAD R0, R5, -0x800000, R7 ;  /* 0xff80000005007824 */ /* 0x000fe400078e0207 */
[----:B------:R-:W0:Y:S01]  /*0530*/  MUFU.RCP R8, R3 ;  /* 0x0000000300087308 */ /* 0x000e220000001000 */
[----:B------:R-:W-:Y:S01]  /*0540*/  FADD.FTZ R11, -R3, -RZ ;  /* 0x800000ff030b7221 */ /* 0x000fe20000010100 */
[----:B------:R-:W-:-:S03]  /*0550*/  IMAD.IADD R6, R6, 0x1, R9 ;  /* 0x0000000106067824 */ /* 0x000fc600078e0209 */
[----:B0-----:R-:W-:-:S04]  /*0560*/  FFMA R13, R8, R11, 1 ;  /* 0x3f800000080d7423 */ /* 0x001fc8000000000b */
[----:B------:R-:W-:-:S04]  /*0570*/  FFMA R10, R8, R13, R8 ;  /* 0x0000000d080a7223 */ /* 0x000fc80000000008 */
[----:B------:R-:W-:-:S04]  /*0580*/  FFMA R7, R0, R10, RZ ;  /* 0x0000000a00077223 */ /* 0x000fc800000000ff */
[----:B------:R-:W-:-:S04]  /*0590*/  FFMA R8, R11, R7, R0 ;  /* 0x000000070b087223 */ /* 0x000fc80000000000 */
[----:B------:R-:W-:-:S04]  /*05a0*/  FFMA R7, R10, R8, R7 ;  /* 0x000000080a077223 */ /* 0x000fc80000000007 */
[----:B------:R-:W-:-:S04]  /*05b0*/  FFMA R8, R11, R7, R0 ;  /* 0x000000070b087223 */ /* 0x000fc80000000000 */
[----:B------:R-:W-:-:S05]  /*05c0*/  FFMA R0, R10, R8, R7 ;  /* 0x000000080a007223 */ /* 0x000fca0000000007 */
[----:B------:R-:W-:-:S04]  /*05d0*/  SHF.R.U32.HI R3, RZ, 0x17, R0 ;  /* 0x00000017ff037819 */ /* 0x000fc80000011600 */
[----:B------:R-:W-:-:S05]  /*05e0*/  LOP3.LUT R3, R3, 0xff, RZ, 0xc0, !PT ;  /* 0x000000ff03037812 */ /* 0x000fca00078ec0ff */
[----:B------:R-:W-:-:S04]  /*05f0*/  IMAD.IADD R9, R3, 0x1, R6 ;  /* 0x0000000103097824 */ /* 0x000fc800078e0206 */
[----:B------:R-:W-:-:S05]  /*0600*/  VIADD R3, R9, 0xffffffff ;  /* 0xffffffff09037836 */ /* 0x000fca0000000000 */
[----:B------:R-:W-:-:S13]  /*0610*/  ISETP.GE.U32.AND P0, PT, R3, 0xfe, PT ;  /* 0x000000fe0300780c */ /* 0x000fda0003f06070 */
[----:B------:R-:W-:Y:S05]  /*0620*/  @!P0 BRA `(.L_x_10) ;  /* 0x0000000000808947 */ /* 0x000fea0003800000 */
[----:B------:R-:W-:-:S13]  /*0630*/  ISETP.GT.AND P0, PT, R9, 0xfe, PT ;  /* 0x000000fe0900780c */ /* 0x000fda0003f04270 */
[----:B------:R-:W-:Y:S05]  /*0640*/  @P0 BRA `(.L_x_11) ;  /* 0x00000000006c0947 */ /* 0x000fea0003800000 */
[----:B------:R-:W-:-:S13]  /*0650*/  ISETP.GE.AND P0, PT, R9, 0x1, PT ;  /* 0x000000010900780c */ /* 0x000fda0003f06270 */
[----:B------:R-:W-:Y:S05]  /*0660*/  @P0 BRA `(.L_x_12) ;  /* 0x0000000000740947 */ /* 0x000fea0003800000 */
[----:B------:R-:W-:Y:S02]  /*0670*/  ISETP.GE.AND P0, PT, R9, -0x18, PT ;  /* 0xffffffe80900780c */ /* 0x000fe40003f06270 */
[----:B------:R-:W-:-:S11]  /*0680*/  LOP3.LUT R0, R0, 0x80000000, RZ, 0xc0, !PT ;  /* 0x8000000000007812 */ /* 0x000fd600078ec0ff */
[----:B------:R-:W-:Y:S05]  /*0690*/  @!P0 BRA `(.L_x_12) ;  /* 0x0000000000688947 */ /* 0x000fea0003800000 */
[CCC-:B------:R-:W-:Y:S01]  /*06a0*/  FFMA.RZ R3, R10.reuse, R8.reuse, R7.reuse ;  /* 0x000000080a037223 */ /* 0x1c0fe2000000c007 */
[CCC-:B------:R-:W-:Y:S01]  /*06b0*/  FFMA.RM R6, R10.reuse, R8.reuse, R7.reuse ;  /* 0x000000080a067223 */ /* 0x1c0fe20000004007 */
[C---:B------:R-:W-:Y:S02]  /*06c0*/  ISETP.NE.AND P2, PT, R9.reuse, RZ, PT ;  /* 0x000000ff0900720c */ /* 0x040fe40003f45270 */
[----:B------:R-:W-:Y:S02]  /*06d0*/  ISETP.NE.AND P1, PT, R9, RZ, PT ;  /* 0x000000ff0900720c */ /* 0x000fe40003f25270 */
[----:B------:R-:W-:Y:S01]  /*06e0*/  LOP3.LUT R5, R3, 0x7fffff, RZ, 0xc0, !PT ;  /* 0x007fffff03057812 */ /* 0x000fe200078ec0ff */
[----:B------:R-:W-:Y:S01]  /*06f0*/  FFMA.RP R3, R10, R8, R7 ;  /* 0x000000080a037223 */ /* 0x000fe20000008007 */
[----:B------:R-:W-:Y:S02]  /*0700*/  VIADD R8, R9, 0x20 ;  /* 0x0000002009087836 */ /* 0x000fe40000000000 */
[----:B------:R-:W-:Y:S01]  /*0710*/  LOP3.LUT R5, R5, 0x800000, RZ, 0xfc, !PT ;  /* 0x0080000005057812 */ /* 0x000fe200078efcff */
[----:B------:R-:W-:Y:S01]  /*0720*/  IMAD.MOV R7, RZ, RZ, -R9 ;  /* 0x000000ffff077224 */ /* 0x000fe200078e0a09 */
[----:B------:R-:W-:-:S02]  /*0730*/  FSETP.NEU.FTZ.AND P0, PT, R3, R6, PT ;  /* 0x000000060300720b */ /* 0x000fc40003f1d000 */
[----:B------:R-:W-:Y:S02]  /*0740*/  SHF.L.U32 R8, R5, R8, RZ ;  /* 0x0000000805087219 */ /* 0x000fe400000006ff */
[----:B------:R-:W-:Y:S02]  /*0750*/  SEL R6, R7, RZ, P2 ;  /* 0x000000ff07067207 */ /* 0x000fe40001000000 */
[----:B------:R-:W-:Y:S02]  /*0760*/  ISETP.NE.AND P1, PT, R8, RZ, P1 ;  /* 0x000000ff0800720c */ /* 0x000fe40000f25270 */
[----:B------:R-:W-:Y:S02]  /*0770*/  SHF.R.U32.HI R6, RZ, R6, R5 ;  /* 0x00000006ff067219 */ /* 0x000fe40000011605 */
[----:B------:R-:W-:Y:S02]  /*0780*/  PLOP3.LUT P0, PT, P0, P1, PT, 0xf8, 0x8f ;  /* 0x00000000008f781c */ /* 0x000fe40000703f70 */
[----:B------:R-:W-:-:S02]  /*0790*/  SHF.R.U32.HI R8, RZ, 0x1, R6 ;  /* 0x00000001ff087819 */ /* 0x000fc40000011606 */
[----:B------:R-:W-:-:S04]  /*07a0*/  SEL R3, RZ, 0x1, !P0 ;  /* 0x00000001ff037807 */ /* 0x000fc80004000000 */
[----:B------:R-:W-:-:S04]  /*07b0*/  LOP3.LUT R3, R3, 0x1, R8, 0xf8, !PT ;  /* 0x0000000103037812 */ /* 0x000fc800078ef808 */
[----:B------:R-:W-:-:S05]  /*07c0*/  LOP3.LUT R3, R3, R6, RZ, 0xc0, !PT ;  /* 0x0000000603037212 */ /* 0x000fca00078ec0ff */
[----:B------:R-:W-:-:S05]  /*07d0*/  IMAD.IADD R3, R8, 0x1, R3 ;  /* 0x0000000108037824 */ /* 0x000fca00078e0203 */
[----:B------:R-:W-:Y:S01]  /*07e0*/  LOP3.LUT R0, R3, R0, RZ, 0xfc, !PT ;  /* 0x0000000003007212 */ /* 0x000fe200078efcff */
[----:B------:R-:W-:Y:S06]  /*07f0*/  BRA `(.L_x_12) ;  /* 0x0000000000107947 */ /* 0x000fec0003800000 */
.L_x_11:
[----:B------:R-:W-:-:S04]  /*0800*/  LOP3.LUT R0, R0, 0x80000000, RZ, 0xc0, !PT ;  /* 0x8000000000007812 */ /* 0x000fc800078ec0ff */
[----:B------:R-:W-:Y:S01]  /*0810*/  LOP3.LUT R0, R0, 0x7f800000, RZ, 0xfc, !PT ;  /* 0x7f80000000007812 */ /* 0x000fe200078efcff */
[----:B------:R-:W-:Y:S06]  /*0820*/  BRA `(.L_x_12) ;  /* 0x0000000000047947 */ /* 0x000fec0003800000 */
.L_x_10:
[----:B------:R-:W-:-:S07]  /*0830*/  IMAD R0, R6, 0x800000, R0 ;  /* 0x0080000006007824 */ /* 0x000fce00078e0200 */
.L_x_12:
[----:B------:R-:W-:Y:S05]  /*0840*/  BSYNC.RECONVERGENT B2 ;  /* 0x0000000000027941 */ /* 0x000fea0003800200 */
.L_x_9:
[----:B------:R-:W-:Y:S05]  /*0850*/  BRA `(.L_x_13) ;  /* 0x0000000000207947 */ /* 0x000fea0003800000 */
.L_x_8:
[----:B------:R-:W-:-:S04]  /*0860*/  LOP3.LUT R0, R8, 0x80000000, R7, 0x48, !PT ;  /* 0x8000000008007812 */ /* 0x000fc800078e4807 */
[----:B------:R-:W-:Y:S01]  /*0870*/  LOP3.LUT R0, R0, 0x7f800000, RZ, 0xfc, !PT ;  /* 0x7f80000000007812 */ /* 0x000fe200078efcff */
[----:B------:R-:W-:Y:S06]  /*0880*/  BRA `(.L_x_13) ;  /* 0x0000000000147947 */ /* 0x000fec0003800000 */
.L_x_7:
[----:B------:R-:W-:Y:S01]  /*0890*/  LOP3.LUT R0, R8, 0x80000000, R7, 0x48, !PT ;  /* 0x8000000008007812 */ /* 0x000fe200078e4807 */
[----:B------:R-:W-:Y:S06]  /*08a0*/  BRA `(.L_x_13) ;  /* 0x00000000000c7947 */ /* 0x000fec0003800000 */
.L_x_6:
[----:B------:R-:W0:Y:S01]  /*08b0*/  MUFU.RSQ R0, -QNAN ;  /* 0xffc0000000007908 */ /* 0x000e220000001400 */
[----:B------:R-:W-:Y:S05]  /*08c0*/  BRA `(.L_x_13) ;  /* 0x0000000000047947 */ /* 0x000fea0003800000 */
.L_x_5:
[----:B------:R-:W-:-:S07]  /*08d0*/  FADD.FTZ R0, R0, R3 ;  /* 0x0000000300007221 */ /* 0x000fce0000010000 */
.L_x_13:
[----:B------:R-:W-:Y:S05]  /*08e0*/  BSYNC.RECONVERGENT B1 ;  /* 0x0000000000017941 */ /* 0x000fea0003800200 */
.L_x_3:
[----:B------:R-:W-:-:S04]  /*08f0*/  IMAD.MOV.U32 R5, RZ, RZ, 0x0 ;  /* 0x00000000ff057424 */ /* 0x000fc800078e00ff */
[----:B0-----:R-:W-:Y:S05]  /*0900*/  RET.REL.NODEC R4 `(spec_ee_generate_dropout_mask) ;  /* 0xfffffff404bc7950 */ /* 0x001fea0003c3ffff */
.L_x_14:
[----:B------:R-:W-:-:S00]  /*0910*/  BRA `(.L_x_14) ;  /* 0xfffffffc00fc7947 */ /* 0x000fc0000383ffff */
[----:B------:R-:W-:-:S00]  /*0920*/  NOP ;  /* 0x0000000000007918 */ /* 0x000fc00000000000 */
        /* <DEDUP_REMOVED lines=13> */
.L_x_60:


//--------------------- .text.spec_ee_copy_activations_f32 --------------------------
	.section	.text.spec_ee_copy_activations_f32,"ax",@progbits
	.align	128
        .global         spec_ee_copy_activations_f32
        .type           spec_ee_copy_activations_f32,@function
        .size           spec_ee_copy_activations_f32,(.L_x_64 - spec_ee_copy_activations_f32)
        .other          spec_ee_copy_activations_f32,@"STO_CUDA_ENTRY STV_DEFAULT"
spec_ee_copy_activations_f32:
.text.spec_ee_copy_activations_f32:
[----:B------:R-:W-:Y:S01]  /*0000*/  LDC R1, c[0x0][0x37c] ;  /* 0x0000df00ff017b82 */ /* 0x000fe20000000800 */
[----:B------:R-:W0:Y:S07]  /*0010*/  S2R R3, SR_TID.X ;  /* 0x0000000000037919 */ /* 0x000e2e0000002100 */
[----:B------:R-:W0:Y:S01]  /*0020*/  S2UR UR6, SR_CTAID.X ;  /* 0x00000000000679c3 */ /* 0x000e220000002500 */
[----:B------:R-:W1:Y:S07]  /*0030*/  LDCU.64 UR4, c[0x0][0x398] ;  /* 0x00007300ff0477ac */ /* 0x000e6e0008000a00 */
[----:B------:R-:W0:Y:S08]  /*0040*/  LDC R0, c[0x0][0x360] ;  /* 0x0000d800ff007b82 */ /* 0x000e300000000800 */
[----:B------:R-:W2:Y:S01]  /*0050*/  LDC R7, c[0x0][0x3a0] ;  /* 0x0000e800ff077b82 */ /* 0x000ea20000000800 */
[----:B-1----:R-:W-:Y:S01]  /*0060*/  UIMAD UR4, UR5, UR4, URZ ;  /* 0x00000004050472a4 */ /* 0x002fe2000f8e02ff */
[----:B0-----:R-:W-:-:S05]  /*0070*/  IMAD R0, R0, UR6, R3 ;  /* 0x0000000600007c24 */ /* 0x001fca000f8e0203 */
[----:B--2---:R-:W-:-:S05]  /*0080*/  IMAD R3, R7, UR4, RZ ;  /* 0x0000000407037c24 */ /* 0x004fca000f8e02ff */
[----:B------:R-:W-:-:S13]  /*0090*/  ISETP.GE.AND P0, PT, R0, R3, PT ;  /* 0x000000030000720c */ /* 0x000fda0003f06270 */
[----:B------:R-:W-:Y:S05]  /*00a0*/  @P0 EXIT ;  /* 0x000000000000094d */ /* 0x000fea0003800000 */
[-C--:B------:R-:W-:Y:S01]  /*00b0*/  IABS R6, R7.reuse ;  /* 0x0000000700067213 */ /* 0x080fe20000000000 */
[----:B------:R-:W0:Y:S01]  /*00c0*/  LDCU.64 UR4, c[0x0][0x358] ;  /* 0x00006b00ff0477ac */ /* 0x000e220008000a00 */
[----:B------:R-:W-:Y:S02]  /*00d0*/  IABS R8, R0 ;  /* 0x0000000000087213 */ /* 0x000fe40000000000 */
[----:B------:R-:W1:Y:S08]  /*00e0*/  I2F.RP R4, R6 ;  /* 0x0000000600047306 */ /* 0x000e700000209400 */
[----:B-1----:R-:W1:Y:S02]  /*00f0*/  MUFU.RCP R4, R4 ;  /* 0x0000000400047308 */ /* 0x002e640000001000 */
[----:B-1----:R-:W-:Y:S01]  /*0100*/  VIADD R2, R4, 0xffffffe ;  /* 0x0ffffffe04027836 */ /* 0x002fe20000000000 */
[----:B------:R-:W-:-:S05]  /*0110*/  LOP3.LUT R4, R0, R7, RZ, 0x3c, !PT ;  /* 0x0000000700047212 */ /* 0x000fca00078e3cff */
[----:B------:R1:W2:Y:S01]  /*0120*/  F2I.FTZ.U32.TRUNC.NTZ R3, R2 ;  /* 0x0000000200037305 */ /* 0x0002a2000021f000 */
[----:B------:R-:W-:Y:S01]  /*0130*/  ISETP.GE.AND P1, PT, R4, RZ, PT ;  /* 0x000000ff0400720c */ /* 0x000fe20003f26270 */
[----:B-1----:R-:W-:Y:S02]  /*0140*/  HFMA2 R2, -RZ, RZ, 0, 0 ;  /* 0x00000000ff027431 */ /* 0x002fe400000001ff */
[----:B--2---:R-:W-:-:S04]  /*0150*/  IMAD.MOV R5, RZ, RZ, -R3 ;  /* 0x000000ffff057224 */ /* 0x004fc800078e0a03 */
[----:B------:R-:W-:-:S04]  /*0160*/  IMAD R5, R5, R6, RZ ;  /* 0x0000000605057224 */ /* 0x000fc800078e02ff */
[----:B------:R-:W-:-:S06]  /*0170*/  IMAD.HI.U32 R3, R3, R5, R2 ;  /* 0x0000000503037227 */ /* 0x000fcc00078e0002 */
[----:B------:R-:W-:-:S04]  /*0180*/  IMAD.HI.U32 R5, R3, R8, RZ ;  /* 0x0000000803057227 */ /* 0x000fc800078e00ff */
[----:B------:R-:W-:-:S04]  /*0190*/  IMAD.MOV R3, RZ, RZ, -R5 ;  /* 0x000000ffff037224 */ /* 0x000fc800078e0a05 */
[----:B------:R-:W-:-:S05]  /*01a0*/  IMAD R3, R6, R3, R8 ;  /* 0x0000000306037224 */ /* 0x000fca00078e0208 */
[----:B------:R-:W-:-:S13]  /*01b0*/  ISETP.GT.U32.AND P2, PT, R6, R3, PT ;  /* 0x000000030600720c */ /* 0x000fda0003f44070 */
[-C--:B------:R-:W-:Y:S01]  /*01c0*/  @!P2 IADD3 R3, PT, PT, R3, -R6.reuse, RZ ;  /* 0x800000060303a210 */ /* 0x080fe20007ffe0ff */
[----:B------:R-:W-:Y:S01]  /*01d0*/  @!P2 VIADD R5, R5, 0x1 ;  /* 0x000000010505a836 */ /* 0x000fe20000000000 */
[----:B------:R-:W-:Y:S02]  /*01e0*/  ISETP.NE.AND P2, PT, R7, RZ, PT ;  /* 0x000000ff0700720c */ /* 0x000fe40003f45270 */
[----:B------:R-:W-:Y:S02]  /*01f0*/  ISETP.GE.U32.AND P0, PT, R3, R6, PT ;  /* 0x000000060300720c */ /* 0x000fe40003f06070 */
[----:B------:R-:W1:Y:S11]  /*0200*/  LDC.64 R2, c[0x0][0x390] ;  /* 0x0000e400ff027b82 */ /* 0x000e760000000a00 */
[----:B------:R-:W-:-:S04]  /*0210*/  @P0 IADD3 R5, PT, PT, R5, 0x1, RZ ;  /* 0x0000000105050810 */ /* 0x000fc80007ffe0ff */
[----:B------:R-:W-:Y:S02]  /*0220*/  @!P1 IADD3 R5, PT, PT, -R5, RZ, RZ ;  /* 0x000000ff05059210 */ /* 0x000fe40007ffe1ff */
[----:B------:R-:W-:-:S05]  /*0230*/  @!P2 LOP3.LUT R5, RZ, R7, RZ, 0x33, !PT ;  /* 0x00000007ff05a212 */ /* 0x000fca00078e33ff */
[----:B-1----:R-:W-:-:S06]  /*0240*/  IMAD.WIDE R2, R5, 0x4, R2 ;  /* 0x0000000405027825 */ /* 0x002fcc00078e0202 */
[----:B0-----:R-:W2:Y:S02]  /*0250*/  LDG.E.CONSTANT R2, desc[UR4][R2.64] ;  /* 0x0000000402027981 */ /* 0x001ea4000c1e9900 */
[----:B--2---:R-:W-:-:S13]  /*0260*/  ISETP.NE.AND P0, PT, R2, RZ, PT ;  /* 0x000000ff0200720c */ /* 0x004fda0003f05270 */
[----:B------:R-:W-:Y:S05]  /*0270*/  @!P0 EXIT ;  /* 0x000000000000894d */ /* 0x000fea0003800000 */
[----:B------:R-:W0:Y:S08]  /*0280*/  LDC.64 R2, c[0x0][0x380] ;  /* 0x0000e000ff027b82 */ /* 0x000e300000000a00 */
[----:B------:R-:W1:Y:S01]  /*0290*/  LDC.64 R4, c[0x0][0x388] ;  /* 0x0000e200ff047b82 */ /* 0x000e620000000a00 */
[----:B0-----:R-:W-:-:S06]  /*02a0*/  IMAD.WIDE R2, R0, 0x4, R2 ;  /* 0x0000000400027825 */ /* 0x001fcc00078e0202 */
[----:B------:R-:W2:Y:S01]  /*02b0*/  LDG.E.CONSTANT R3, desc[UR4][R2.64] ;  /* 0x0000000402037981 */ /* 0x000ea2000c1e9900 */
[----:B-1----:R-:W-:-:S05]  /*02c0*/  IMAD.WIDE R4, R0, 0x4, R4 ;  /* 0x0000000400047825 */ /* 0x002fca00078e0204 */
[----:B--2---:R-:W-:Y:S01]  /*02d0*/  STG.E desc[UR4][R4.64], R3 ;  /* 0x0000000304007986 */ /* 0x004fe2000c101904 */
[----:B------:R-:W-:Y:S05]  /*02e0*/  EXIT ;  /* 0x000000000000794d */ /* 0x000fea0003800000 */
.L_x_15:
        /* <DEDUP_REMOVED lines=9> */
.L_x_64:


//--------------------- .text.spec_ee_select_exit_layer_f32 --------------------------
	.section	.text.spec_ee_select_exit_layer_f32,"ax",@progbits
	.align	128
        .global         spec_ee_select_exit_layer_f32
        .type           spec_ee_select_exit_layer_f32,@function
        .size           spec_ee_select_exit_layer_f32,(.L_x_65 - spec_ee_select_exit_layer_f32)
        .other          spec_ee_select_exit_layer_f32,@"STO_CUDA_ENTRY STV_DEFAULT"
spec_ee_select_exit_layer_f32:
.text.spec_ee_select_exit_layer_f32:
[----:B------:R-:W-:Y:S01]  /*0000*/  LDC R1, c[0x0][0x37c] ;  /* 0x0000df00ff017b82 */ /* 0x000fe20000000800 */
[----:B------:R-:W0:Y:S07]  /*0010*/  S2R R0, SR_TID.X ;  /* 0x0000000000007919 */ /* 0x000e2e0000002100 */
[----:B------:R-:W0:Y:S01]  /*0020*/  S2UR UR6, SR_CTAID.X ;  /* 0x00000000000679c3 */ /* 0x000e220000002500 */
[----:B------:R-:W1:Y:S07]  /*0030*/  LDCU.64 UR4, c[0x0][0x3a0] ;  /* 0x00007400ff0477ac */ /* 0x000e6e0008000a00 */
[----:B------:R-:W0:Y:S01]  /*0040*/  LDC R13, c[0x0][0x360] ;  /* 0x0000d800ff0d7b82 */ /* 0x000e220000000800 */
[----:B-1----:R-:W-:Y:S01]  /*0050*/  UIMAD UR4, UR5, UR4, URZ ;  /* 0x00000004050472a4 */ /* 0x002fe2000f8e02ff */
[----:B0-----:R-:W-:-:S05]  /*0060*/  IMAD R13, R13, UR6, R0 ;  /* 0x000000060d0d7c24 */ /* 0x001fca000f8e0200 */
[----:B------:R-:W-:-:S13]  /*0070*/  ISETP.GE.AND P0, PT, R13, UR4, PT ;  /* 0x000000040d007c0c */ /* 0x000fda000bf06270 */
[----:B------:R-:W-:Y:S05]  /*0080*/  @P0 EXIT ;  /* 0x000000000000094d */ /* 0x000fea0003800000 */
[----:B------:R-:W0:Y:S01]  /*0090*/  LDCU UR5, c[0x0][0x3a8] ;  /* 0x00007500ff0577ac */ /* 0x000e220008000800 */
[----:B------:R-:W1:Y:S01]  /*00a0*/  LDCU UR8, c[0x0][0x3b0] ;  /* 0x00007600ff0877ac */ /* 0x000e620008000800 */
[----:B------:R-:W2:Y:S01]  /*00b0*/  LDCU.64 UR6, c[0x0][0x358] ;  /* 0x00006b00ff0677ac */ /* 0x000ea20008000a00 */
[----:B0-----:R-:W-:Y:S01]  /*00c0*/  UISETP.GE.AND UP0, UPT, UR5, 0x1, UPT ;  /* 0x000000010500788c */ /* 0x001fe2000bf06270 */
[----:B-1----:R-:W-:-:S08]  /*00d0*/  MOV R15, UR8 ;  /* 0x00000008000f7c02 */ /* 0x002fd00008000f00 */
[----:B--2---:R-:W-:Y:S05]  /*00e0*/  BRA.U !UP0, `(.L_x_16) ;  /* 0x00000001086c7547 */ /* 0x004fea000b800000 */
[----:B------:R-:W0:Y:S01]  /*00f0*/  LDC.64 R6, c[0x0][0x398] ;  /* 0x0000e600ff067b82 */ /* 0x000e220000000a00 */
[----:B------:R-:W-:Y:S01]  /*0100*/  HFMA2 R17, -RZ, RZ, 0, 0 ;  /* 0x00000000ff117431 */ /* 0x000fe200000001ff */
[----:B------:R-:W-:Y:S01]  /*0110*/  BSSY.RECONVERGENT B0, `(.L_x_16) ;  /* 0x0000018000007945 */ /* 0x000fe20003800200 */
[----:B------:R-:W1:Y:S01]  /*0120*/  LDCU UR9, c[0x0][0x3b0] ;  /* 0x00007600ff0977ac */ /* 0x000e620008000800 */
[----:B------:R-:W2:Y:S04]  /*0130*/  LDCU UR8, c[0x0][0x3a8] ;  /* 0x00007500ff0877ac */ /* 0x000ea80008000800 */
[----:B------:R-:W3:Y:S01]  /*0140*/  LDC.64 R8, c[0x0][0x380] ;  /* 0x0000e000ff087b82 */ /* 0x000ee20000000a00 */
[----:B------:R-:W4:Y:S07]  /*0150*/  LDCU UR5, c[0x0][0x3ac] ;  /* 0x00007580ff0577ac */ /* 0x000f2e0008000800 */
[----:B------:R-:W0:Y:S02]  /*0160*/  LDC.64 R10, c[0x0][0x390] ;  /* 0x0000e400ff0a7b82 */ /* 0x000e240000000a00 */
.L_x_20:
[----:B0-----:R-:W-:-:S05]  /*0170*/  IMAD.WIDE.U32 R2, R17, 0x4, R6 ;  /* 0x0000000411027825 */ /* 0x001fca00078e0006 */
[----:B------:R-:W4:Y:S01]  /*0180*/  LDG.E.CONSTANT R15, desc[UR6][R2.64] ;  /* 0x00000006020f7981 */ /* 0x000f22000c1e9900 */
[----:B------:R-:W-:Y:S01]  /*0190*/  BSSY.RELIABLE B1, `(.L_x_17) ;  /* 0x000000b000017945 */ /* 0x000fe20003800100 */
[----:B----4-:R-:W-:-:S13]  /*01a0*/  ISETP.GE.AND P0, PT, R15, UR5, PT ;  /* 0x000000050f007c0c */ /* 0x010fda000bf06270 */
[----:B------:R-:W-:Y:S05]  /*01b0*/  @!P0 BRA `(.L_x_18) ;  /* 0x0000000000208947 */ /* 0x000fea0003800000 */
[C---:B------:R-:W-:Y:S02]  /*01c0*/  IMAD R3, R17.reuse, UR4, R13 ;  /* 0x0000000411037c24 */ /* 0x040fe4000f8e020d */
[----:B------:R-:W-:-:S04]  /*01d0*/  IMAD.WIDE.U32 R4, R17, 0x4, R10 ;  /* 0x0000000411047825 */ /* 0x000fc800078e000a */
[----:B---3--:R-:W-:Y:S02]  /*01e0*/  IMAD.WIDE R2, R3, 0x4, R8 ;  /* 0x0000000403027825 */ /* 0x008fe400078e0208 */
[----:B------:R-:W3:Y:S04]  /*01f0*/  LDG.E.CONSTANT R5, desc[UR6][R4.64] ;  /* 0x0000000604057981 */ /* 0x000ee8000c1e9900 */
[----:B------:R-:W3:Y:S02]  /*0200*/  LDG.E.CONSTANT R2, desc[UR6][R2.64] ;  /* 0x0000000602027981 */ /* 0x000ee4000c1e9900 */
[----:B---3--:R-:W-:-:S13]  /*0210*/  FSETP.GE.AND P0, PT, R2, R5, PT ;  /* 0x000000050200720b */ /* 0x008fda0003f06000 */
[----:B------:R-:W-:Y:S05]  /*0220*/  @P0 BREAK.RELIABLE B1 ;  /* 0x0000000000010942 */ /* 0x000fea0003800100 */
[----:B------:R-:W-:Y:S05]  /*0230*/  @P0 BRA `(.L_x_19) ;  /* 0x0000000000140947 */ /* 0x000fea0003800000 */
.L_x_18:
[----:B-12---:R-:W-:Y:S05]  /*0240*/  BSYNC.RELIABLE B1 ;  /* 0x0000000000017941 */ /* 0x006fea0003800100 */
.L_x_17:
[----:B------:R-:W-:-:S04]  /*0250*/  IADD3 R17, PT, PT, R17, 0x1, RZ ;  /* 0x0000000111117810 */ /* 0x000fc80007ffe0ff */
[----:B------:R-:W-:-:S13]  /*0260*/  ISETP.NE.AND P0, PT, R17, UR8, PT ;  /* 0x0000000811007c0c */ /* 0x000fda000bf05270 */
[----:B------:R-:W-:Y:S05]  /*0270*/  @P0 BRA `(.L_x_20) ;  /* 0xfffffffc00bc0947 */ /* 0x000fea000383ffff */
[----:B------:R-:W-:-:S07]  /*0280*/  MOV R15, UR9 ;  /* 0x00000009000f7c02 */ /* 0x000fce0008000f00 */
.L_x_19:
[----:B-12---:R-:W-:Y:S05]  /*0290*/  BSYNC.RECONVERGENT B0 ;  /* 0x0000000000007941 */ /* 0x006fea0003800200 */
.L_x_16:
[----:B------:R-:W0:Y:S02]  /*02a0*/  LDC.64 R2, c[0x0][0x388] ;  /* 0x0000e200ff027b82 */ /* 0x000e240000000a00 */
[----:B0-----:R-:W-:-:S05]  /*02b0*/  IMAD.WIDE R2, R13, 0x4, R2 ;  /* 0x000000040d027825 */ /* 0x001fca00078e0202 */
[----:B------:R-:W-:Y:S01]  /*02c0*/  STG.E desc[UR6][R2.64], R15 ;  /* 0x0000000f02007986 */ /* 0x000fe2000c101906 */
[----:B------:R-:W-:Y:S05]  /*02d0*/  EXIT ;  /* 0x000000000000794d */ /* 0x000fea0003800000 */
.L_x_21:
        /* <DEDUP_REMOVED lines=10> */
.L_x_65:


//--------------------- .text.spec_ee_lm_head_f16 --------------------------
	.section	.text.spec_ee_lm_head_f16,"ax",@progbits
	.align	128
        .global         spec_ee_lm_head_f16
        .type           spec_ee_lm_head_f16,@function
        .size           spec_ee_lm_head_f16,(.L_x_66 - spec_ee_lm_head_f16)
        .other          spec_ee_lm_head_f16,@"STO_CUDA_ENTRY STV_DEFAULT"
spec_ee_lm_head_f16:
.text.spec_ee_lm_head_f16:
        /* <DEDUP_REMOVED lines=11> */
[----:B------:R-:W-:Y:S01]  /*00b0*/  IMAD R3, R15, UR5, RZ ;  /* 0x000000050f037c24 */ /* 0x000fe2000f8e02ff */
[----:B------:R-:W-:Y:S01]  /*00c0*/  IABS R8, R0 ;  /* 0x0000000000087213 */ /* 0x000fe20000000000 */
[----:B------:R-:W0:Y:S01]  /*00d0*/  LDC R14, c[0x0][0x3a0] ;  /* 0x0000e800ff0e7b82 */ /* 0x000e220000000800 */
[----:B------:R-:W-:Y:S01]  /*00e0*/  IABS R11, R15 ;  /* 0x0000000f000b7213 */ /* 0x000fe20000000000 */
[----:B------:R-:W1:Y:S01]  /*00f0*/  LDCU.64 UR6, c[0x0][0x358] ;  /* 0x00006b00ff0677ac */ /* 0x000e620008000a00 */
[----:B------:R-:W-:Y:S02]  /*0100*/  IABS R7, R3 ;  /* 0x0000000300077213 */ /* 0x000fe40000000000 */
[----:B------:R-:W-:Y:S02]  /*0110*/  MOV R22, RZ ;  /* 0x000000ff00167202 */ /* 0x000fe40000000f00 */
[----:B------:R-:W2:Y:S08]  /*0120*/  I2F.RP R2, R7 ;  /* 0x0000000700027306 */ /* 0x000eb00000209400 */
[----:B--2---:R-:W2:Y:S02]  /*0130*/  MUFU.RCP R2, R2 ;  /* 0x0000000200027308 */ /* 0x004ea40000001000 */
[----:B--2---:R-:W-:-:S06]  /*0140*/  IADD3 R4, PT, PT, R2, 0xffffffe, RZ ;  /* 0x0ffffffe02047810 */ /* 0x004fcc0007ffe0ff */
[----:B------:R2:W3:Y:S02]  /*0150*/  F2I.FTZ.U32.TRUNC.NTZ R5, R4 ;  /* 0x0000000400057305 */ /* 0x0004e4000021f000 */
[----:B--2---:R-:W-:Y:S01]  /*0160*/  HFMA2 R4, -RZ, RZ, 0, 0 ;  /* 0x00000000ff047431 */ /* 0x004fe200000001ff */
[----:B---3--:R-:W-:-:S05]  /*0170*/  IADD3 R6, PT, PT, RZ, -R5, RZ ;  /* 0x80000005ff067210 */ /* 0x008fca0007ffe0ff */
[----:B------:R-:W-:Y:S01]  /*0180*/  IMAD R9, R6, R7, RZ ;  /* 0x0000000706097224 */ /* 0x000fe200078e02ff */
[----:B------:R-:W-:-:S03]  /*0190*/  IABS R6, R3 ;  /* 0x0000000300067213 */ /* 0x000fc60000000000 */
[----:B------:R-:W-:Y:S01]  /*01a0*/  IMAD.HI.U32 R5, R5, R9, R4 ;  /* 0x0000000905057227 */ /* 0x000fe200078e0004 */
[----:B------:R-:W-:Y:S02]  /*01b0*/  IADD3 R9, PT, PT, RZ, -R6, RZ ;  /* 0x80000006ff097210 */ /* 0x000fe40007ffe0ff */
[----:B------:R-:W2:Y:S03]  /*01c0*/  I2F.RP R6, R11 ;  /* 0x0000000b00067306 */ /* 0x000ea60000209400 */
[----:B------:R-:W-:-:S04]  /*01d0*/  IMAD.HI.U32 R2, R5, R8, RZ ;  /* 0x0000000805027227 */ /* 0x000fc800078e00ff */
[----:B------:R-:W-:-:S05]  /*01e0*/  IMAD R4, R2, R9, R8 ;  /* 0x0000000902047224 */ /* 0x000fca00078e0208 */
[----:B------:R-:W-:Y:S01]  /*01f0*/  ISETP.GT.U32.AND P2, PT, R7, R4, PT ;  /* 0x000000040700720c */ /* 0x000fe20003f44070 */
[----:B--2---:R-:W2:-:S12]  /*0200*/  MUFU.RCP R6, R6 ;  /* 0x0000000600067308 */ /* 0x004e980000001000 */
[-C--:B------:R-:W-:Y:S02]  /*0210*/  @!P2 IADD3 R4, PT, PT, R4, -R7.reuse, RZ ;  /* 0x800000070404a210 */ /* 0x080fe40007ffe0ff */
[----:B------:R-:W-:Y:S02]  /*0220*/  @!P2 IADD3 R2, PT, PT, R2, 0x1, RZ ;  /* 0x000000010202a810 */ /* 0x000fe40007ffe0ff */
[----:B------:R-:W-:Y:S02]  /*0230*/  ISETP.GE.U32.AND P0, PT, R4, R7, PT ;  /* 0x000000070400720c */ /* 0x000fe40003f06070 */
[----:B------:R-:W-:Y:S02]  /*0240*/  LOP3.LUT R4, R0, R3, RZ, 0x3c, !PT ;  /* 0x0000000300047212 */ /* 0x000fe400078e3cff */
[----:B------:R-:W-:Y:S02]  /*0250*/  ISETP.NE.AND P2, PT, R3, RZ, PT ;  /* 0x000000ff0300720c */ /* 0x000fe40003f45270 */
[----:B------:R-:W-:-:S02]  /*0260*/  ISETP.GE.AND P1, PT, R4, RZ, PT ;  /* 0x000000ff0400720c */ /* 0x000fc40003f26270 */
[----:B--2---:R-:W-:-:S04]  /*0270*/  IADD3 R4, PT, PT, R6, 0xffffffe, RZ ;  /* 0x0ffffffe06047810 */ /* 0x004fc80007ffe0ff */
[----:B------:R2:W3:Y:S01]  /*0280*/  F2I.FTZ.U32.TRUNC.NTZ R5, R4 ;  /* 0x0000000400057305 */ /* 0x0004e2000021f000 */
[----:B------:R-:W-:-:S04]  /*0290*/  @P0 IADD3 R2, PT, PT, R2, 0x1, RZ ;  /* 0x0000000102020810 */ /* 0x000fc80007ffe0ff */
[----:B------:R-:W-:-:S04]  /*02a0*/  MOV R7, R2 ;  /* 0x0000000200077202 */ /* 0x000fc80000000f00 */
[----:B------:R-:W-:Y:S01]  /*02b0*/  @!P1 IADD3 R7, PT, PT, -R7, RZ, RZ ;  /* 0x000000ff07079210 */ /* 0x000fe20007ffe1ff */
[----:B--2---:R-:W-:Y:S01]  /*02c0*/  HFMA2 R4, -RZ, RZ, 0, 0 ;  /* 0x00000000ff047431 */ /* 0x004fe200000001ff */
[----:B------:R-:W-:-:S04]  /*02d0*/  @!P2 LOP3.LUT R7, RZ, R3, RZ, 0x33, !PT ;  /* 0x00000003ff07a212 */ /* 0x000fc800078e33ff */
[----:B------:R-:W-:Y:S02]  /*02e0*/  IADD3 R2, PT, PT, -R7, RZ, RZ ;  /* 0x000000ff07027210 */ /* 0x000fe40007ffe1ff */
[----:B---3--:R-:W-:-:S03]  /*02f0*/  IADD3 R8, PT, PT, RZ, -R5, RZ ;  /* 0x80000005ff087210 */ /* 0x008fc60007ffe0ff */
[----:B------:R-:W-:Y:S02]  /*0300*/  IMAD R6, R3, R2, R0 ;  /* 0x0000000203067224 */ /* 0x000fe400078e0200 */
[----:B------:R-:W-:-:S03]  /*0310*/  IMAD R3, R8, R11, RZ ;  /* 0x0000000b08037224 */ /* 0x000fc600078e02ff */
[----:B------:R-:W-:Y:S01]  /*0320*/  IABS R2, R6 ;  /* 0x0000000600027213 */ /* 0x000fe20000000000 */
[----:B------:R-:W-:-:S06]  /*0330*/  IMAD.HI.U32 R4, R5, R3, R4 ;  /* 0x0000000305047227 */ /* 0x000fcc00078e0004 */
[----:B------:R-:W-:-:S05]  /*0340*/  IMAD.HI.U32 R4, R4, R2, RZ ;  /* 0x0000000204047227 */ /* 0x000fca00078e00ff */
[----:B------:R-:W-:-:S05]  /*0350*/  IADD3 R3, PT, PT, -R4, RZ, RZ ;  /* 0x000000ff04037210 */ /* 0x000fca0007ffe1ff */
[----:B------:R-:W-:-:S05]  /*0360*/  IMAD R2, R11, R3, R2 ;  /* 0x000000030b027224 */ /* 0x000fca00078e0202 */
[----:B------:R-:W-:-:S13]  /*0370*/  ISETP.GT.U32.AND P2, PT, R11, R2, PT ;  /* 0x000000020b00720c */ /* 0x000fda0003f44070 */
[-C--:B------:R-:W-:Y:S02]  /*0380*/  @!P2 IADD3 R2, PT, PT, R2, -R11.reuse, RZ ;  /* 0x8000000b0202a210 */ /* 0x080fe40007ffe0ff */
[----:B------:R-:W-:Y:S02]  /*0390*/  @!P2 IADD3 R4, PT, PT, R4, 0x1, RZ ;  /* 0x000000010404a810 */ /* 0x000fe40007ffe0ff */
[----:B------:R-:W-:Y:S02]  /*03a0*/  ISETP.GE.U32.AND P0, PT, R2, R11, PT ;  /* 0x0000000b0200720c */ /* 0x000fe40003f06070 */
[----:B------:R-:W-:Y:S02]  /*03b0*/  LOP3.LUT R2, R6, R15, RZ, 0x3c, !PT ;  /* 0x0000000f06027212 */ /* 0x000fe400078e3cff */
[----:B------:R-:W-:Y:S02]  /*03c0*/  ISETP.NE.AND P2, PT, R15, RZ, PT ;  /* 0x000000ff0f00720c */ /* 0x000fe40003f45270 */
[----:B------:R-:W-:-:S07]  /*03d0*/  ISETP.GE.AND P1, PT, R2, RZ, PT ;  /* 0x000000ff0200720c */ /* 0x000fce0003f26270 */
[----:B------:R-:W-:Y:S02]  /*03e0*/  @P0 IADD3 R4, PT, PT, R4, 0x1, RZ ;  /* 0x0000000104040810 */ /* 0x000fe40007ffe0ff */
[----:B0-----:R-:W-:-:S04]  /*03f0*/  ISETP.GE.AND P0, PT, R14, 0x1, PT ;  /* 0x000000010e00780c */ /* 0x001fc80003f06270 */
[----:B------:R-:W-:Y:S02]  /*0400*/  @!P1 IADD3 R4, PT, PT, -R4, RZ, RZ ;  /* 0x000000ff04049210 */ /* 0x000fe40007ffe1ff */
[----:B------:R-:W-:-:S04]  /*0410*/  @!P2 LOP3.LUT R4, RZ, R15, RZ, 0x33, !PT ;  /* 0x0000000fff04a212 */ /* 0x000fc800078e33ff */
[----:B------:R-:W-:Y:S01]  /*0420*/  IADD3 R16, PT, PT, -R4, RZ, RZ ;  /* 0x000000ff04107210 */ /* 0x000fe20007ffe1ff */
[----:B------:R-:W-:-:S04]  /*0430*/  IMAD R3, R7, UR5, R4 ;  /* 0x0000000507037c24 */ /* 0x000fc8000f8e0204 */
[----:B------:R-:W-:Y:S01]  /*0440*/  IMAD R16, R15, R16, R6 ;  /* 0x000000100f107224 */ /* 0x000fe200078e0206 */
[----:B-1----:R-:W-:Y:S06]  /*0450*/  @!P0 BRA `(.L_x_22) ;  /* 0x0000000800308947 */ /* 0x002fec0003800000 */
[C---:B------:R-:W-:Y:S01]  /*0460*/  ISETP.GE.U32.AND P0, PT, R14.reuse, 0x8, PT ;  /* 0x000000080e00780c */ /* 0x040fe20003f06070 */
[----:B------:R-:W-:Y:S01]  /*0470*/  IMAD R18, R3, R14, RZ ;  /* 0x0000000e03127224 */ /* 0x000fe200078e02ff */
[----:B------:R-:W-:Y:S02]  /*0480*/  LOP3.LUT R23, R14, 0x7, RZ, 0xc0, !PT ;  /* 0x000000070e177812 */ /* 0x000fe400078ec0ff */
[----:B------:R-:W-:Y:S02]  /*0490*/  MOV R22, RZ ;  /* 0x000000ff00167202 */ /* 0x000fe40000000f00 */
[----:B------:R-:W-:Y:S02]  /*04a0*/  ISETP.NE.AND P1, PT, R23, RZ, PT ;  /* 0x000000ff1700720c */ /* 0x000fe40003f25270 */
[----:B------:R-:W-:-:S05]  /*04b0*/  MOV R19, RZ ;  /* 0x000000ff00137202 */ /* 0x000fca0000000f00 */
[----:B------:R-:W-:Y:S06]  /*04c0*/  @!P0 BRA `(.L_x_23) ;  /* 0x0000000400048947 */ /* 0x000fec0003800000 */
[----:B------:R-:W0:Y:S01]  /*04d0*/  LDCU.64 UR4, c[0x0][0x380] ;  /* 0x00007000ff0477ac */ /* 0x000e220008000a00 */
[----:B------:R-:W-:Y:S01]  /*04e0*/  LOP3.LUT R19, R14, 0x7ffffff8, RZ, 0xc0, !PT ;  /* 0x7ffffff80e137812 */ /* 0x000fe200078ec0ff */
[----:B------:R-:W-:Y:S01]  /*04f0*/  HFMA2 R22, -RZ, RZ, 0, 0 ;  /* 0x00000000ff167431 */ /* 0x000fe200000001ff */
[----:B------:R-:W-:Y:S02]  /*0500*/  MOV R17, R18 ;  /* 0x0000001200117202 */ /* 0x000fe40000000f00 */
[----:B------:R-:W-:Y:S02]  /*0510*/  MOV R20, R16 ;  /* 0x0000001000147202 */ /* 0x000fe40000000f00 */
[----:B------:R-:W-:Y:S01]  /*0520*/  IADD3 R24, PT, PT, -R19, RZ, RZ ;  /* 0x000000ff13187210 */ /* 0x000fe20007ffe1ff */
[----:B0-----:R-:W-:-:S04]  /*0530*/  UIADD3 UR4, UP0, UPT, UR4, 0x8, URZ ;  /* 0x0000000804047890 */ /* 0x001fc8000ff1e0ff */
[----:B------:R-:W-:-:S12]  /*0540*/  UIADD3.X UR5, UPT, UPT, URZ, UR5, URZ, UP0, !UPT ;  /* 0x00000005ff057290 */ /* 0x000fd800087fe4ff */
.L_x_24:
[----:B------:R-:W0:Y:S01]  /*0550*/  LDC.64 R12, c[0x0][0x388] ;  /* 0x0000e200ff0c7b82 */ /* 0x000e220000000a00 */
[----:B------:R-:W-:Y:S02]  /*0560*/  MOV R2, UR4 ;  /* 0x0000000400027c02 */ /* 0x000fe40008000f00 */
[----:B------:R-:W-:-:S03]  /*0570*/  MOV R3, UR5 ;  /* 0x0000000500037c02 */ /* 0x000fc60008000f00 */
[----:B------:R-:W-:-:S05]  /*0580*/  IMAD.WIDE R2, R17, 0x2, R2 ;  /* 0x0000000211027825 */ /* 0x000fca00078e0202 */
[----:B------:R-:W2:Y:S04]  /*0590*/  LDG.E.U16.CONSTANT R26, desc[UR6][R2.64+-0x8] ;  /* 0xfffff806021a7981 */ /* 0x000ea8000c1e9500 */
[----:B------:R-:W3:Y:S04]  /*05a0*/  LDG.E.U16.CONSTANT R21, desc[UR6][R2.64+-0x6] ;  /* 0xfffffa0602157981 */ /* 0x000ee8000c1e9500 */
[----:B------:R-:W4:Y:S01]  /*05b0*/  LDG.E.U16.CONSTANT R28, desc[UR6][R2.64+-0x4] ;  /* 0xfffffc06021c7981 */ /* 0x000f22000c1e9500 */
[----:B0-----:R-:W-:-:S05]  /*05c0*/  IMAD.WIDE R12, R20, 0x2, R12 ;  /* 0x00000002140c7825 */ /* 0x001fca00078e020c */
[----:B------:R0:W5:Y:S01]  /*05d0*/  LDG.E.U16.CONSTANT R25, desc[UR6][R12.64] ;  /* 0x000000060c197981 */ /* 0x000162000c1e9500 */
[----:B------:R-:W-:-:S04]  /*05e0*/  IMAD.WIDE R10, R15, 0x2, R12 ;  /* 0x000000020f0a7825 */ /* 0x000fc800078e020c */
[C---:B------:R-:W-:Y:S02]  /*05f0*/  IMAD.WIDE R6, R15.reuse, 0x2, R10 ;  /* 0x000000020f067825 */ /* 0x040fe400078e020a */
[----:B------:R-:W4:Y:S02]  /*0600*/  LDG.E.U16.CONSTANT R10, desc[UR6][R10.64] ;  /* 0x000000060a0a7981 */ /* 0x000f24000c1e9500 */
[C---:B------:R-:W-:Y:S02]  /*0610*/  IMAD.WIDE R4, R15.reuse, 0x2, R6 ;  /* 0x000000020f047825 */ /* 0x040fe400078e0206 */
[----:B------:R1:W4:Y:S04]  /*0620*/  LDG.E.U16.CONSTANT R27, desc[UR6][R6.64] ;  /* 0x00000006061b7981 */ /* 0x000328000c1e9500 */
[----:B------:R5:W4:Y:S01]  /*0630*/  LDG.E.U16.CONSTANT R29, desc[UR6][R4.64] ;  /* 0x00000006041d7981 */ /* 0x000b22000c1e9500 */
[----:B------:R-:W-:-:S04]  /*0640*/  IMAD.WIDE R8, R15, 0x2, R4 ;  /* 0x000000020f087825 */ /* 0x000fc800078e0204 */
[C---:B0-----:R-:W-:Y:S02]  /*0650*/  IMAD.WIDE R12, R15.reuse, 0x2, R8 ;  /* 0x000000020f0c7825 */ /* 0x041fe400078e0208 */
[----:B------:R-:W4:Y:S02]  /*0660*/  LDG.E.U16.CONSTANT R8, desc[UR6][R8.64] ;  /* 0x0000000608087981 */ /* 0x000f24000c1e9500 */
[----:B-1----:R-:W-:Y:S02]  /*0670*/  IMAD.WIDE R6, R15, 0x2, R12 ;  /* 0x000000020f067825 */ /* 0x002fe400078e020c */
[----:B------:R-:W4:Y:S04]  /*0680*/  LDG.E.U16.CONSTANT R11, desc[UR6][R12.64] ;  /* 0x000000060c0b7981 */ /* 0x000f28000c1e9500 */
[----:B------:R-:W4:Y:S04]  /*0690*/  LDG.E.U16.CONSTANT R9, desc[UR6][R2.64+0x4] ;  /* 0x0000040602097981 */ /* 0x000f28000c1e9500 */
[----:B------:R-:W4:Y:S04]  /*06a0*/  LDG.E.U16.CONSTANT R12, desc[UR6][R2.64+0x2] ;  /* 0x00000206020c7981 */ /* 0x000f28000c1e9500 */
[----:B------:R-:W4:Y:S01]  /*06b0*/  LDG.E.U16.CONSTANT R13, desc[UR6][R2.64+0x6] ;  /* 0x00000606020d7981 */ /* 0x000f22000c1e9500 */
[----:B--2---:R-:W-:-:S02]  /*06c0*/  HADD2.F32 R26, -RZ, R26.H0_H0 ;  /* 0x2000001aff1a7230 */ /* 0x004fc40000004100 */
[----:B-----5:R-:W-:Y:S02]  /*06d0*/  HADD2.F32 R5, -RZ, R25.H0_H0 ;  /* 0x20000019ff057230 */ /* 0x020fe40000004100 */
[----:B------:R-:W2:Y:S03]  /*06e0*/  LDG.E.U16.CONSTANT R25, desc[UR6][R2.64+-0x2] ;  /* 0xfffffe0602197981 */ /* 0x000ea6000c1e9500 */
[----:B------:R-:W-:Y:S02]  /*06f0*/  FFMA R22, R26, R5, R22 ;  /* 0x000000051a167223 */ /* 0x000fe40000000016 */
[----:B------:R-:W5:Y:S01]  /*0700*/  LDG.E.U16.CONSTANT R26, desc[UR6][R2.64] ;  /* 0x00000006021a7981 */ /* 0x000f62000c1e9500 */
[----:B------:R-:W-:-:S06]  /*0710*/  IMAD.WIDE R4, R15, 0x2, R6 ;  /* 0x000000020f047825 */ /* 0x000fcc00078e0206 */
[----:B------:R-:W5:Y:S04]  /*0720*/  LDG.E.U16.CONSTANT R4, desc[UR6][R4.64] ;  /* 0x0000000604047981 */ /* 0x000f68000c1e9500 */
[----:B------:R0:W5:Y:S01]  /*0730*/  LDG.E.U16.CONSTANT R2, desc[UR6][R6.64] ;  /* 0x0000000606027981 */ /* 0x000162000c1e9500 */
[----:B---3--:R-:W-:Y:S02]  /*0740*/  HADD2.F32 R21, -RZ, R21.H0_H0 ;  /* 0x20000015ff157230 */ /* 0x008fe40000004100 */
[----:B----4-:R-:W-:Y:S02]  /*0750*/  HADD2.F32 R10, -RZ, R10.H0_H0 ;  /* 0x2000000aff0a7230 */ /* 0x010fe40000004100 */
[----:B------:R-:W-:-:S03]  /*0760*/  HADD2.F32 R27, -RZ, R27.H0_H0 ;  /* 0x2000001bff1b7230 */ /* 0x000fc60000004100 */
[----:B------:R-:W-:Y:S01]  /*0770*/  FFMA R10, R21, R10, R22 ;  /* 0x0000000a150a7223 */ /* 0x000fe20000000016 */
[----:B------:R-:W-:Y:S02]  /*0780*/  HADD2.F32 R21, -RZ, R28.H0_H0 ;  /* 0x2000001cff157230 */ /* 0x000fe40000004100 */
[----:B------:R-:W-:Y:S01]  /*0790*/  HADD2.F32 R29, -RZ, R29.H0_H0 ;  /* 0x2000001dff1d7230 */ /* 0x000fe20000004100 */
[----:B------:R-:W-:Y:S02]  /*07a0*/  IADD3 R24, PT, PT, R24, 0x8, RZ ;  /* 0x0000000818187810 */ /* 0x000fe40007ffe0ff */
[----:B------:R-:W-:Y:S01]  /*07b0*/  FFMA R10, R21, R27, R10 ;  /* 0x0000001b150a7223 */ /* 0x000fe2000000000a */
[----:B------:R-:W-:Y:S01]  /*07c0*/  HADD2.F32 R8, -RZ, R8.H0_H0 ;  /* 0x20000008ff087230 */ /* 0x000fe20000004100 */
[----:B------:R-:W-:Y:S01]  /*07d0*/  ISETP.NE.AND P0, PT, R24, RZ, PT ;  /* 0x000000ff1800720c */ /* 0x000fe20003f05270 */
[----:B------:R-:W-:Y:S02]  /*07e0*/  HADD2.F32 R11, -RZ, R11.H0_H0 ;  /* 0x2000000bff0b7230 */ /* 0x000fe40000004100 */
[----:B0-----:R-:W-:-:S02]  /*07f0*/  HADD2.F32 R6, -RZ, R9.H0_H0 ;  /* 0x20000009ff067230 */ /* 0x001fc40000004100 */
[----:B------:R-:W-:Y:S02]  /*0800*/  HADD2.F32 R12, -RZ, R12.H0_H0 ;  /* 0x2000000cff0c7230 */ /* 0x000fe40000004100 */
[----:B------:R-:W-:Y:S01]  /*0810*/  HADD2.F32 R13, -RZ, R13.H0_H0 ;  /* 0x2000000dff0d7230 */ /* 0x000fe20000004100 */
[----:B------:R-:W-:Y:S02]  /*0820*/  LEA R20, R15, R20, 0x3 ;  /* 0x000000140f147211 */ /* 0x000fe400078e18ff */
[----:B------:R-:W-:Y:S01]  /*0830*/  IADD3 R17, PT, PT, R17, 0x8, RZ ;  /* 0x0000000811117810 */ /* 0x000fe20007ffe0ff */
[----:B--2---:R-:W-:Y:S02]  /*0840*/  HADD2.F32 R25, -RZ, R25.H0_H0 ;  /* 0x20000019ff197230 */ /* 0x004fe40000004100 */
[----:B-----5:R-:W-:-:S03]  /*0850*/  HADD2.F32 R3, -RZ, R26.H0_H0 ;  /* 0x2000001aff037230 */ /* 0x020fc60000004100 */
[----:B------:R-:W-:-:S04]  /*0860*/  FFMA R10, R25, R29, R10 ;  /* 0x0000001d190a7223 */ /* 0x000fc8000000000a */
[----:B------:R-:W-:-:S04]  /*0870*/  FFMA R3, R3, R8, R10 ;  /* 0x0000000803037223 */ /* 0x000fc8000000000a */
[----:B------:R-:W-:Y:S01]  /*0880*/  FFMA R3, R12, R11, R3 ;  /* 0x0000000b0c037223 */ /* 0x000fe20000000003 */
[----:B------:R-:W-:Y:S02]  /*0890*/  HADD2.F32 R2, -RZ, R2.H0_H0 ;  /* 0x20000002ff027230 */ /* 0x000fe40000004100 */
[----:B------:R-:W-:-:S03]  /*08a0*/  HADD2.F32 R4, -RZ, R4.H0_H0 ;  /* 0x20000004ff047230 */ /* 0x000fc60000004100 */
[----:B------:R-:W-:-:S04]  /*08b0*/  FFMA R2, R6, R2, R3 ;  /* 0x0000000206027223 */ /* 0x000fc80000000003 */
[----:B------:R-:W-:Y:S01]  /*08c0*/  FFMA R22, R13, R4, R2 ;  /* 0x000000040d167223 */ /* 0x000fe20000000002 */
[----:B------:R-:W-:Y:S06]  /*08d0*/  @P0 BRA `(.L_x_24) ;  /* 0xfffffffc001c0947 */ /* 0x000fec000383ffff */
.L_x_23:
[----:B------:R-:W-:Y:S05]  /*08e0*/  @!P1 BRA `(.L_x_22) ;  /* 0x00000004000c9947 */ /* 0x000fea0003800000 */
[----:B------:R-:W-:Y:S02]  /*08f0*/  ISETP.GE.U32.AND P0, PT, R23, 0x4, PT ;  /* 0x000000041700780c */ /* 0x000fe40003f06070 */
[----:B------:R-:W-:-:S04]  /*0900*/  LOP3.LUT R13, R14, 0x3, RZ, 0xc0, !PT ;  /* 0x000000030e0d7812 */ /* 0x000fc800078ec0ff */
[----:B------:R-:W-:-:S07]  /*0910*/  ISETP.NE.AND P1, PT, R13, RZ, PT ;  /* 0x000000ff0d00720c */ /* 0x000fce0003f25270 */
[----:B------:R-:W-:Y:S06]  /*0920*/  @!P0 BRA `(.L_x_25) ;  /* 0x0000000000788947 */ /* 0x000fec0003800000 */
[----:B------:R-:W0:Y:S01]  /*0930*/  LDC.64 R10, c[0x0][0x388] ;  /* 0x0000e200ff0a7b82 */ /* 0x000e220000000a00 */
[----:B------:R-:W-:Y:S01]  /*0940*/  IMAD R7, R19, R15, R16 ;  /* 0x0000000f13077224 */ /* 0x000fe200078e0210 */
[----:B------:R-:W-:-:S06]  /*0950*/  IADD3 R5, PT, PT, R18, R19, RZ ;  /* 0x0000001312057210 */ /* 0x000fcc0007ffe0ff */
[----:B------:R-:W1:Y:S01]  /*0960*/  LDC.64 R2, c[0x0][0x380] ;  /* 0x0000e000ff027b82 */ /* 0x000e620000000a00 */
[----:B0-----:R-:W-:-:S04]  /*0970*/  IMAD.WIDE R10, R7, 0x2, R10 ;  /* 0x00000002070a7825 */ /* 0x001fc800078e020a */
[----:B------:R-:W-:Y:S02]  /*0980*/  IMAD.WIDE R6, R15, 0x2, R10 ;  /* 0x000000020f067825 */ /* 0x000fe400078e020a */
[----:B------:R-:W2:Y:S02]  /*0990*/  LDG.E.U16.CONSTANT R10, desc[UR6][R10.64] ;  /* 0x000000060a0a7981 */ /* 0x000ea4000c1e9500 */
[----:B-1----:R-:W-:-:S04]  /*09a0*/  IMAD.WIDE R2, R5, 0x2, R2 ;  /* 0x0000000205027825 */ /* 0x002fc800078e0202 */
[C---:B------:R-:W-:Y:S01]  /*09b0*/  IMAD.WIDE R4, R15.reuse, 0x2, R6 ;  /* 0x000000020f047825 */ /* 0x040fe200078e0206 */
[----:B------:R-:W3:Y:S04]  /*09c0*/  LDG.E.U16.CONSTANT R12, desc[UR6][R2.64] ;  /* 0x00000006020c7981 */ /* 0x000ee8000c1e9500 */
[----:B------:R-:W4:Y:S01]  /*09d0*/  LDG.E.U16.CONSTANT R20, desc[UR6][R2.64+0x2] ;  /* 0x0000020602147981 */ /* 0x000f22000c1e9500 */
[----:B------:R-:W-:-:S03]  /*09e0*/  IMAD.WIDE R8, R15, 0x2, R4 ;  /* 0x000000020f087825 */ /* 0x000fc600078e0204 */
[----:B------:R-:W5:Y:S04]  /*09f0*/  LDG.E.U16.CONSTANT R6, desc[UR6][R6.64] ;  /* 0x0000000606067981 */ /* 0x000f68000c1e9500 */
[----:B------:R-:W5:Y:S04]  /*0a00*/  LDG.E.U16.CONSTANT R21, desc[UR6][R2.64+0x4] ;  /* 0x0000040602157981 */ /* 0x000f68000c1e9500 */
[----:B------:R-:W5:Y:S04]  /*0a10*/  LDG.E.U16.CONSTANT R4, desc[UR6][R4.64] ;  /* 0x0000000604047981 */ /* 0x000f68000c1e9500 */
[----:B------:R-:W5:Y:S04]  /*0a20*/  LDG.E.U16.CONSTANT R23, desc[UR6][R2.64+0x6] ;  /* 0x0000060602177981 */ /* 0x000f68000c1e9500 */
[----:B------:R-:W5:Y:S01]  /*0a30*/  LDG.E.U16.CONSTANT R8, desc[UR6][R8.64] ;  /* 0x0000000608087981 */ /* 0x000f62000c1e9500 */
[----:B------:R-:W-:Y:S01]  /*0a40*/  IADD3 R19, PT, PT, R19, 0x4, RZ ;  /* 0x0000000413137810 */ /* 0x000fe20007ffe0ff */
[----:B---3--:R-:W-:-:S02]  /*0a50*/  HADD2.F32 R17, -RZ, R12.H0_H0 ;  /* 0x2000000cff117230 */ /* 0x008fc40000004100 */
[----:B--2---:R-:W-:Y:S02]  /*0a60*/  HADD2.F32 R12, -RZ, R10.H0_H0 ;  /* 0x2000000aff0c7230 */ /* 0x004fe40000004100 */
[----:B----4-:R-:W-:-:S03]  /*0a70*/  HADD2.F32 R11, -RZ, R20.H0_H0 ;  /* 0x20000014ff0b7230 */ /* 0x010fc60000004100 */
[----:B------:R-:W-:Y:S01]  /*0a80*/  FFMA R12, R17, R12, R22 ;  /* 0x0000000c110c7223 */ /* 0x000fe20000000016 */
[----:B-----5:R-:W-:Y:S02]  /*0a90*/  HADD2.F32 R10, -RZ, R6.H0_H0 ;  /* 0x20000006ff0a7230 */ /* 0x020fe40000004100 */
[----:B------:R-:W-:-:S03]  /*0aa0*/  HADD2.F32 R21, -RZ, R21.H0_H0 ;  /* 0x20000015ff157230 */ /* 0x000fc60000004100 */
[----:B------:R-:W-:Y:S01]  /*0ab0*/  FFMA R10, R11, R10, R12 ;  /* 0x0000000a0b0a7223 */ /* 0x000fe2000000000c */
[----:B------:R-:W-:Y:S02]  /*0ac0*/  HADD2.F32 R6, -RZ, R4.H0_H0 ;  /* 0x20000004ff067230 */ /* 0x000fe40000004100 */
[----:B------:R-:W-:-:S03]  /*0ad0*/  HADD2.F32 R23, -RZ, R23.H0_H0 ;  /* 0x20000017ff177230 */ /* 0x000fc60000004100 */
[----:B------:R-:W-:Y:S01]  /*0ae0*/  FFMA R6, R21, R6, R10 ;  /* 0x0000000615067223 */ /* 0x000fe2000000000a */
[----:B------:R-:W-:-:S05]  /*0af0*/  HADD2.F32 R22, -RZ, R8.H0_H0 ;  /* 0x20000008ff167230 */ /* 0x000fca0000004100 */
[----:B------:R-:W-:-:S07]  /*0b00*/  FFMA R22, R23, R22, R6 ;  /* 0x0000001617167223 */ /* 0x000fce0000000006 */
.L_x_25:
[----:B------:R-:W-:Y:S05]  /*0b10*/  @!P1 BRA `(.L_x_22) ;  /* 0x0000000000809947 */ /* 0x000fea0003800000 */
[----:B------:R-:W0:Y:S01]  /*0b20*/  LDC.64 R6, c[0x0][0x388] ;  /* 0x0000e200ff067b82 */ /* 0x000e220000000a00 */
[----:B------:R-:W-:Y:S02]  /*0b30*/  ISETP.NE.AND P0, PT, R13, 0x1, PT ;  /* 0x000000010d00780c */ /* 0x000fe40003f05270 */
[----:B------:R-:W-:-:S04]  /*0b40*/  LOP3.LUT R14, R14, 0x1, RZ, 0xc0, !PT ;  /* 0x000000010e0e7812 */ /* 0x000fc800078ec0ff */
[----:B------:R-:W-:Y:S01]  /*0b50*/  ISETP.NE.U32.AND P1, PT, R14, 0x1, PT ;  /* 0x000000010e00780c */ /* 0x000fe20003f25070 */
[----:B------:R-:W1:Y:S06]  /*0b60*/  LDC.64 R8, c[0x0][0x380] ;  /* 0x0000e000ff087b82 */ /* 0x000e6c0000000a00 */
[C---:B------:R-:W-:Y:S01]  /*0b70*/  @P0 IMAD R13, R19.reuse, R15, R16 ;  /* 0x0000000f130d0224 */ /* 0x040fe200078e0210 */
[----:B------:R-:W-:Y:S01]  /*0b80*/  @P0 IADD3 R11, PT, PT, R18, R19, RZ ;  /* 0x00000013120b0210 */ /* 0x000fe20007ffe0ff */
[----:B------:R-:W2:Y:S01]  /*0b90*/  LDC.64 R4, c[0x0][0x380] ;  /* 0x0000e000ff047b82 */ /* 0x000ea20000000a00 */
[----:B------:R-:W-:-:S07]  /*0ba0*/  @P0 IADD3 R19, PT, PT, R19, 0x2, RZ ;  /* 0x0000000213130810 */ /* 0x000fce0007ffe0ff */
[----:B------:R-:W3:Y:S01]  /*0bb0*/  LDC.64 R2, c[0x0][0x388] ;  /* 0x0000e200ff027b82 */ /* 0x000ee20000000a00 */
[----:B0-----:R-:W-:Y:S01]  /*0bc0*/  @P0 IMAD.WIDE R6, R13, 0x2, R6 ;  /* 0x000000020d060825 */ /* 0x001fe200078e0206 */
[----:B------:R-:W-:-:S03]  /*0bd0*/  @!P1 IADD3 R13, PT, PT, R18, R19, RZ ;  /* 0x00000013120d9210 */ /* 0x000fc60007ffe0ff */
[----:B------:R-:W-:Y:S02]  /*0be0*/  @!P1 IMAD R19, R19, R15, R16 ;  /* 0x0000000f13139224 */ /* 0x000fe400078e0210 */
[----:B-1----:R-:W-:-:S04]  /*0bf0*/  @P0 IMAD.WIDE R8, R11, 0x2, R8 ;  /* 0x000000020b080825 */ /* 0x002fc800078e0208 */
[----:B------:R-:W-:Y:S01]  /*0c00*/  @P0 IMAD.WIDE R10, R15, 0x2, R6 ;  /* 0x000000020f0a0825 */ /* 0x000fe200078e0206 */
[----:B------:R-:W4:Y:S04]  /*0c10*/  @P0 LDG.E.U16.CONSTANT R12, desc[UR6][R8.64] ;  /* 0x00000006080c0981 */ /* 0x000f28000c1e9500 */
[----:B------:R-:W5:Y:S01]  /*0c20*/  @P0 LDG.E.U16.CONSTANT R6, desc[UR6][R6.64] ;  /* 0x0000000606060981 */ /* 0x000f62000c1e9500 */
[----:B--2---:R-:W-:-:S03]  /*0c30*/  @!P1 IMAD.WIDE R4, R13, 0x2, R4 ;  /* 0x000000020d049825 */ /* 0x004fc600078e0204 */
[----:B------:R-:W2:Y:S01]  /*0c40*/  @P0 LDG.E.U16.CONSTANT R14, desc[UR6][R8.64+0x2] ;  /* 0x00000206080e0981 */ /* 0x000ea2000c1e9500 */
[----:B---3--:R-:W-:-:S03]  /*0c50*/  @!P1 IMAD.WIDE R2, R19, 0x2, R2 ;  /* 0x0000000213029825 */ /* 0x008fc600078e0202 */
[----:B------:R-:W3:Y:S04]  /*0c60*/  @P0 LDG.E.U16.CONSTANT R10, desc[UR6][R10.64] ;  /* 0x000000060a0a0981 */ /* 0x000ee8000c1e9500 */
[----:B------:R-:W3:Y:S04]  /*0c70*/  @!P1 LDG.E.U16.CONSTANT R4, desc[UR6][R4.64] ;  /* 0x0000000604049981 */ /* 0x000ee8000c1e9500 */
[----:B------:R-:W3:Y:S01]  /*0c80*/  @!P1 LDG.E.U16.CONSTANT R2, desc[UR6][R2.64] ;  /* 0x0000000602029981 */ /* 0x000ee2000c1e9500 */
[----:B----4-:R-:W-:Y:S02]  /*0c90*/  @P0 HADD2.F32 R13, -RZ, R12.H0_H0 ;  /* 0x2000000cff0d0230 */ /* 0x010fe40000004100 */
[----:B-----5:R-:W-:-:S02]  /*0ca0*/  @P0 HADD2.F32 R12, -RZ, R6.H0_H0 ;  /* 0x20000006ff0c0230 */ /* 0x020fc40000004100 */
[----:B--2---:R-:W-:-:S03]  /*0cb0*/  @P0 HADD2.F32 R15, -RZ, R14.H0_H0 ;  /* 0x2000000eff0f0230 */ /* 0x004fc60000004100 */
[----:B------:R-:W-:Y:S01]  /*0cc0*/  @P0 FFMA R12, R13, R12, R22 ;  /* 0x0000000c0d0c0223 */ /* 0x000fe20000000016 */
[----:B---3--:R-:W-:Y:S02]  /*0cd0*/  @P0 HADD2.F32 R14, -RZ, R10.H0_H0 ;  /* 0x2000000aff0e0230 */ /* 0x008fe40000004100 */
[----:B------:R-:W-:-:S03]  /*0ce0*/  @!P1 HADD2.F32 R7, -RZ, R4.H0_H0 ;  /* 0x20000004ff079230 */ /* 0x000fc60000004100 */
[----:B------:R-:W-:Y:S01]  /*0cf0*/  @P0 FFMA R22, R15, R14, R12 ;  /* 0x0000000e0f160223 */ /* 0x000fe2000000000c */
[----:B------:R-:W-:-:S05]  /*0d00*/  @!P1 HADD2.F32 R6, -RZ, R2.H0_H0 ;  /* 0x20000002ff069230 */ /* 0x000fca0000004100 */
[----:B------:R-:W-:-:S07]  /*0d10*/  @!P1 FFMA R22, R7, R6, R22 ;  /* 0x0000000607169223 */ /* 0x000fce0000000016 */
.L_x_22:
[----:B------:R-:W0:Y:S01]  /*0d20*/  LDC.64 R2, c[0x0][0x390] ;  /* 0x0000e400ff027b82 */ /* 0x000e220000000a00 */
[----:B------:R-:W-:Y:S01]  /*0d30*/  F2FP.F16.F32.PACK_AB R22, RZ, R22 ;  /* 0x00000016ff16723e */ /* 0x000fe200000000ff */
[----:B0-----:R-:W-:-:S05]  /*0d40*/  IMAD.WIDE R2, R0, 0x2, R2 ;  /* 0x0000000200027825 */ /* 0x001fca00078e0202 */
[----:B------:R-:W-:Y:S01]  /*0d50*/  STG.E.U16 desc[UR6][R2.64], R22 ;  /* 0x0000001602007986 */ /* 0x000fe2000c101506 */
[----:B------:R-:W-:Y:S05]  /*0d60*/  EXIT ;  /* 0x000000000000794d */ /* 0x000fea0003800000 */
.L_x_26:
        /* <DEDUP_REMOVED lines=9> */
.L_x_66:


//--------------------- .text.spec_ee_lm_head_f32 --------------------------
	.section	.text.spec_ee_lm_head_f32,"ax",@progbits
	.align	128
        .global         spec_ee_lm_head_f32
        .type           spec_ee_lm_head_f32,@function
        .size           spec_ee_lm_head_f32,(.L_x_67 - spec_ee_lm_head_f32)
        .other          spec_ee_lm_head_f32,@"STO_CUDA_ENTRY STV_DEFAULT"
spec_ee_lm_head_f32:
.text.spec_ee_lm_head_f32:
        /* <DEDUP_REMOVED lines=38> */
[----:B------:R-:W-:Y:S01]  /*0260*/  ISETP.GE.AND P1, PT, R4, RZ, PT ;  /* 0x000000ff0400720c */ /* 0x000fe20003f26270 */
[----:B--2---:R-:W-:-:S04]  /*0270*/  VIADD R4, R6, 0xffffffe ;  /* 0x0ffffffe06047836 */ /* 0x004fc80000000000 */
[----:B------:R2:W3:Y:S02]  /*0280*/  F2I.FTZ.U32.TRUNC.NTZ R5, R4 ;  /* 0x0000000400057305 */ /* 0x0004e4000021f000 */
[----:B------:R-:W-:-:S04]  /*0290*/  @P0 IADD3 R2, PT, PT, R2, 0x1, RZ ;  /* 0x0000000102020810 */ /* 0x000fc80007ffe0ff */
[----:B------:R-:W-:Y:S01]  /*02a0*/  MOV R7, R2 ;  /* 0x0000000200077202 */ /* 0x000fe20000000f00 */
[----:B--2---:R-:W-:-:S03]  /*02b0*/  HFMA2 R4, -RZ, RZ, 0, 0 ;  /* 0x00000000ff047431 */ /* 0x004fc600000001ff */
[----:B------:R-:W-:Y:S02]  /*02c0*/  @!P1 IADD3 R7, PT, PT, -R7, RZ, RZ ;  /* 0x000000ff07079210 */ /* 0x000fe40007ffe1ff */
[----:B------:R-:W-:Y:S01]  /*02d0*/  @!P2 LOP3.LUT R7, RZ, R3, RZ, 0x33, !PT ;  /* 0x00000003ff07a212 */ /* 0x000fe200078e33ff */
[----:B---3--:R-:W-:-:S03]  /*02e0*/  IMAD.MOV R8, RZ, RZ, -R5 ;  /* 0x000000ffff087224 */ /* 0x008fc600078e0a05 */
[----:B------:R-:W-:-:S05]  /*02f0*/  IADD3 R2, PT, PT, -R7, RZ, RZ ;  /* 0x000000ff07027210 */ /* 0x000fca0007ffe1ff */
        /* <DEDUP_REMOVED lines=8> */
[-C--:B------:R-:W-:Y:S01]  /*0380*/  @!P2 IADD3 R2, PT, PT, R2, -R11.reuse, RZ ;  /* 0x8000000b0202a210 */ /* 0x080fe20007ffe0ff */
[----:B------:R-:W-:Y:S01]  /*0390*/  @!P2 VIADD R4, R4, 0x1 ;  /* 0x000000010404a836 */ /* 0x000fe20000000000 */
[----:B------:R-:W-:Y:S02]  /*03a0*/  ISETP.NE.AND P2, PT, R15, RZ, PT ;  /* 0x000000ff0f00720c */ /* 0x000fe40003f45270 */
[----:B------:R-:W-:Y:S02]  /*03b0*/  ISETP.GE.U32.AND P0, PT, R2, R11, PT ;  /* 0x0000000b0200720c */ /* 0x000fe40003f06070 */
[----:B------:R-:W-:-:S04]  /*03c0*/  LOP3.LUT R2, R6, R15, RZ, 0x3c, !PT ;  /* 0x0000000f06027212 */ /* 0x000fc800078e3cff */
        /* <DEDUP_REMOVED lines=11> */
[----:B------:R-:W-:Y:S01]  /*0480*/  LOP3.LUT R25, R14, 0x7, RZ, 0xc0, !PT ;  /* 0x000000070e197812 */ /* 0x000fe200078ec0ff */
[----:B------:R-:W-:Y:S01]  /*0490*/  IMAD.MOV.U32 R26, RZ, RZ, RZ ;  /* 0x000000ffff1a7224 */ /* 0x000fe200078e00ff */
[----:B------:R-:W-:Y:S02]  /*04a0*/  MOV R19, RZ ;  /* 0x000000ff00137202 */ /* 0x000fe40000000f00 */
[----:B------:R-:W-:-:S07]  /*04b0*/  ISETP.NE.AND P1, PT, R25, RZ, PT ;  /* 0x000000ff1900720c */ /* 0x000fce0003f25270 */
[----:B------:R-:W-:Y:S06]  /*04c0*/  @!P0 BRA `(.L_x_28) ;  /* 0x0000000000c48947 */ /* 0x000fec0003800000 */
[----:B------:R-:W0:Y:S01]  /*04d0*/  LDCU.64 UR4, c[0x0][0x380] ;  /* 0x00007000ff0477ac */ /* 0x000e220008000a00 */
[----:B------:R-:W-:Y:S01]  /*04e0*/  LOP3.LUT R19, R14, 0x7ffffff8, RZ, 0xc0, !PT ;  /* 0x7ffffff80e137812 */ /* 0x000fe200078ec0ff */
[----:B------:R-:W-:Y:S01]  /*04f0*/  HFMA2 R26, -RZ, RZ, 0, 0 ;  /* 0x00000000ff1a7431 */ /* 0x000fe200000001ff */
[----:B------:R-:W-:Y:S02]  /*0500*/  MOV R17, R18 ;  /* 0x0000001200117202 */ /* 0x000fe40000000f00 */
[----:B------:R-:W-:Y:S01]  /*0510*/  MOV R22, R16 ;  /* 0x0000001000167202 */ /* 0x000fe20000000f00 */
[----:B------:R-:W-:Y:S01]  /*0520*/  IMAD.MOV R20, RZ, RZ, -R19 ;  /* 0x000000ffff147224 */ /* 0x000fe200078e0a13 */
[----:B0-----:R-:W-:-:S04]  /*0530*/  UIADD3 UR4, UP0, UPT, UR4, 0x10, URZ ;  /* 0x0000001004047890 */ /* 0x001fc8000ff1e0ff */
[----:B------:R-:W-:-:S12]  /*0540*/  UIADD3.X UR5, UPT, UPT, URZ, UR5, URZ, UP0, !UPT ;  /* 0x00000005ff057290 */ /* 0x000fd800087fe4ff */
.L_x_29:
[----:B------:R-:W0:Y:S01]  /*0550*/  LDC.64 R12, c[0x0][0x388] ;  /* 0x0000e200ff0c7b82 */ /* 0x000e220000000a00 */
[----:B------:R-:W-:Y:S02]  /*0560*/  MOV R2, UR4 ;  /* 0x0000000400027c02 */ /* 0x000fe40008000f00 */
[----:B------:R-:W-:-:S03]  /*0570*/  MOV R3, UR5 ;  /* 0x0000000500037c02 */ /* 0x000fc60008000f00 */
[----:B------:R-:W-:-:S05]  /*0580*/  IMAD.WIDE R2, R17, 0x4, R2 ;  /* 0x0000000411027825 */ /* 0x000fca00078e0202 */
[----:B------:R-:W2:Y:S04]  /*0590*/  LDG.E.CONSTANT R21, desc[UR6][R2.64+-0x10] ;  /* 0xfffff00602157981 */ /* 0x000ea8000c1e9900 */
[----:B------:R-:W3:Y:S04]  /*05a0*/  LDG.E.CONSTANT R23, desc[UR6][R2.64+-0xc] ;  /* 0xfffff40602177981 */ /* 0x000ee8000c1e9900 */
[----:B------:R-:W4:Y:S01]  /*05b0*/  LDG.E.CONSTANT R29, desc[UR6][R2.64+-0x8] ;  /* 0xfffff806021d7981 */ /* 0x000f22000c1e9900 */
[----:B0-----:R-:W-:-:S05]  /*05c0*/  IMAD.WIDE R12, R22, 0x4, R12 ;  /* 0x00000004160c7825 */ /* 0x001fca00078e020c */
[----:B------:R0:W2:Y:S01]  /*05d0*/  LDG.E.CONSTANT R24, desc[UR6][R12.64] ;  /* 0x000000060c187981 */ /* 0x0000a2000c1e9900 */
[----:B------:R-:W-:-:S04]  /*05e0*/  IMAD.WIDE R10, R15, 0x4, R12 ;  /* 0x000000040f0a7825 */ /* 0x000fc800078e020c */
[C---:B------:R-:W-:Y:S02]  /*05f0*/  IMAD.WIDE R4, R15.reuse, 0x4, R10 ;  /* 0x000000040f047825 */ /* 0x040fe400078e020a */
[----:B------:R-:W3:Y:S02]  /*0600*/  LDG.E.CONSTANT R10, desc[UR6][R10.64] ;  /* 0x000000060a0a7981 */ /* 0x000ee4000c1e9900 */
[C---:B------:R-:W-:Y:S02]  /*0610*/  IMAD.WIDE R6, R15.reuse, 0x4, R4 ;  /* 0x000000040f067825 */ /* 0x040fe400078e0204 */
[----:B------:R1:W4:Y:S02]  /*0620*/  LDG.E.CONSTANT R28, desc[UR6][R4.64] ;  /* 0x00000006041c7981 */ /* 0x000324000c1e9900 */
[C---:B------:R-:W-:Y:S02]  /*0630*/  IMAD.WIDE R8, R15.reuse, 0x4, R6 ;  /* 0x000000040f087825 */ /* 0x040fe400078e0206 */
[----:B------:R-:W5:Y:S02]  /*0640*/  LDG.E.CONSTANT R6, desc[UR6][R6.64] ;  /* 0x0000000606067981 */ /* 0x000f64000c1e9900 */
[----:B0-----:R-:W-:-:S05]  /*0650*/  IMAD.WIDE R12, R15, 0x4, R8 ;  /* 0x000000040f0c7825 */ /* 0x001fca00078e0208 */
[----:B------:R-:W5:Y:S04]  /*0660*/  LDG.E.CONSTANT R11, desc[UR6][R12.64] ;  /* 0x000000060c0b7981 */ /* 0x000f68000c1e9900 */
[----:B------:R-:W5:Y:S04]  /*0670*/  LDG.E.CONSTANT R7, desc[UR6][R8.64] ;  /* 0x0000000608077981 */ /* 0x000f68000c1e9900 */
[----:B------:R-:W5:Y:S04]  /*0680*/  LDG.E.CONSTANT R9, desc[UR6][R2.64+-0x4] ;  /* 0xfffffc0602097981 */ /* 0x000f68000c1e9900 */
[----:B------:R-:W5:Y:S01]  /*0690*/  LDG.E.CONSTANT R8, desc[UR6][R2.64+0x8] ;  /* 0x0000080602087981 */ /* 0x000f62000c1e9900 */
[----:B--2---:R-:W-:Y:S01]  /*06a0*/  FFMA R24, R21, R24, R26 ;  /* 0x0000001815187223 */ /* 0x004fe2000000001a */
[----:B------:R-:W-:-:S02]  /*06b0*/  IMAD.WIDE R26, R15, 0x4, R12 ;  /* 0x000000040f1a7825 */ /* 0x000fc400078e020c */
[----:B------:R-:W2:Y:S04]  /*06c0*/  LDG.E.CONSTANT R21, desc[UR6][R2.64] ;  /* 0x0000000602157981 */ /* 0x000ea8000c1e9900 */
[----:B------:R-:W2:Y:S01]  /*06d0*/  LDG.E.CONSTANT R12, desc[UR6][R2.64+0x4] ;  /* 0x00000406020c7981 */ /* 0x000ea2000c1e9900 */
[----:B-1----:R-:W-:-:S03]  /*06e0*/  IMAD.WIDE R4, R15, 0x4, R26 ;  /* 0x000000040f047825 */ /* 0x002fc600078e021a */
[----:B------:R-:W2:Y:S04]  /*06f0*/  LDG.E.CONSTANT R13, desc[UR6][R2.64+0xc] ;  /* 0x00000c06020d7981 */ /* 0x000ea8000c1e9900 */
[----:B------:R-:W2:Y:S04]  /*0700*/  LDG.E.CONSTANT R4, desc[UR6][R4.64] ;  /* 0x0000000604047981 */ /* 0x000ea8000c1e9900 */
[----:B------:R-:W2:Y:S01]  /*0710*/  LDG.E.CONSTANT R3, desc[UR6][R26.64] ;  /* 0x000000061a037981 */ /* 0x000ea2000c1e9900 */
[----:B---3--:R-:W-:Y:S01]  /*0720*/  FFMA R10, R23, R10, R24 ;  /* 0x0000000a170a7223 */ /* 0x008fe20000000018 */
[----:B------:R-:W-:-:S03]  /*0730*/  IADD3 R20, PT, PT, R20, 0x8, RZ ;  /* 0x0000000814147810 */ /* 0x000fc60007ffe0ff */
[----:B----4-:R-:W-:Y:S01]  /*0740*/  FFMA R10, R29, R28, R10 ;  /* 0x0000001c1d0a7223 */ /* 0x010fe2000000000a */
[----:B------:R-:W-:Y:S01]  /*0750*/  ISETP.NE.AND P0, PT, R20, RZ, PT ;  /* 0x000000ff1400720c */ /* 0x000fe20003f05270 */
[----:B------:R-:W-:Y:S01]  /*0760*/  VIADD R17, R17, 0x8 ;  /* 0x0000000811117836 */ /* 0x000fe20000000000 */
[----:B------:R-:W-:Y:S01]  /*0770*/  LEA R22, R15, R22, 0x3 ;  /* 0x000000160f167211 */ /* 0x000fe200078e18ff */
[----:B-----5:R-:W-:-:S04]  /*0780*/  FFMA R6, R9, R6, R10 ;  /* 0x0000000609067223 */ /* 0x020fc8000000000a */
[----:B--2---:R-:W-:-:S04]  /*0790*/  FFMA R7, R21, R7, R6 ;  /* 0x0000000715077223 */ /* 0x004fc80000000006 */
[----:B------:R-:W-:-:S04]  /*07a0*/  FFMA R7, R12, R11, R7 ;  /* 0x0000000b0c077223 */ /* 0x000fc80000000007 */
[----:B------:R-:W-:-:S04]  /*07b0*/  FFMA R8, R8, R3, R7 ;  /* 0x0000000308087223 */ /* 0x000fc80000000007 */
[----:B------:R-:W-:Y:S01]  /*07c0*/  FFMA R26, R13, R4, R8 ;  /* 0x000000040d1a7223 */ /* 0x000fe20000000008 */
[----:B------:R-:W-:Y:S06]  /*07d0*/  @P0 BRA `(.L_x_29) ;  /* 0xfffffffc005c0947 */ /* 0x000fec000383ffff */
.L_x_28:
        /* <DEDUP_REMOVED lines=11> */
[----:B------:R-:W2:Y:S02]  /*0890*/  LDG.E.CONSTANT R8, desc[UR6][R8.64] ;  /* 0x0000000608087981 */ /* 0x000ea4000c1e9900 */
[----:B-1----:R-:W-:-:S04]  /*08a0*/  IMAD.WIDE R2, R5, 0x4, R2 ;  /* 0x0000000405027825 */ /* 0x002fc800078e0202 */
[C---:B------:R-:W-:Y:S01]  /*08b0*/  IMAD.WIDE R4, R15.reuse, 0x4, R10 ;  /* 0x000000040f047825 */ /* 0x040fe200078e020a */
[----:B------:R-:W2:Y:S04]  /*08c0*/  LDG.E.CONSTANT R13, desc[UR6][R2.64] ;  /* 0x00000006020d7981 */ /* 0x000ea8000c1e9900 */
[----:B------:R-:W3:Y:S01]  /*08d0*/  LDG.E.CONSTANT R10, desc[UR6][R10.64] ;  /* 0x000000060a0a7981 */ /* 0x000ee2000c1e9900 */
[----:B------:R-:W-:-:S03]  /*08e0*/  IMAD.WIDE R6, R15, 0x4, R4 ;  /* 0x000000040f067825 */ /* 0x000fc600078e0204 */
[----:B------:R-:W3:Y:S04]  /*08f0*/  LDG.E.CONSTANT R20, desc[UR6][R2.64+0x4] ;  /* 0x0000040602147981 */ /* 0x000ee8000c1e9900 */
[----:B------:R-:W4:Y:S04]  /*0900*/  LDG.E.CONSTANT R17, desc[UR6][R4.64] ;  /* 0x0000000604117981 */ /* 0x000f28000c1e9900 */
[----:B------:R-:W4:Y:S04]  /*0910*/  LDG.E.CONSTANT R22, desc[UR6][R2.64+0x8] ;  /* 0x0000080602167981 */ /* 0x000f28000c1e9900 */
[----:B------:R-:W5:Y:S04]  /*0920*/  LDG.E.CONSTANT R24, desc[UR6][R2.64+0xc] ;  /* 0x00000c0602187981 */ /* 0x000f68000c1e9900 */
[----:B------:R-:W5:Y:S01]  /*0930*/  LDG.E.CONSTANT R6, desc[UR6][R6.64] ;  /* 0x0000000606067981 */ /* 0x000f62000c1e9900 */
[----:B------:R-:W-:Y:S01]  /*0940*/  IADD3 R19, PT, PT, R19, 0x4, RZ ;  /* 0x0000000413137810 */ /* 0x000fe20007ffe0ff */
[----:B--2---:R-:W-:-:S04]  /*0950*/  FFMA R13, R13, R8, R26 ;  /* 0x000000080d0d7223 */ /* 0x004fc8000000001a */
[----:B---3--:R-:W-:-:S04]  /*0960*/  FFMA R13, R20, R10, R13 ;  /* 0x0000000a140d7223 */ /* 0x008fc8000000000d */
[----:B----4-:R-:W-:-:S04]  /*0970*/  FFMA R13, R22, R17, R13 ;  /* 0x00000011160d7223 */ /* 0x010fc8000000000d */
[----:B-----5:R-:W-:-:S07]  /*0980*/  FFMA R26, R24, R6, R13 ;  /* 0x00000006181a7223 */ /* 0x020fce000000000d */
.L_x_30:
        /* <DEDUP_REMOVED lines=13> */
[----:B------:R-:W-:Y:S01]  /*0a60*/  @!P1 IMAD R19, R19, R15, R16 ;  /* 0x0000000f13139224 */ /* 0x000fe200078e0210 */
[----:B------:R-:W4:Y:S01]  /*0a70*/  @P0 LDG.E.CONSTANT R12, desc[UR6][R8.64] ;  /* 0x00000006080c0981 */ /* 0x000f22000c1e9900 */
[----:B-1----:R-:W-:-:S04]  /*0a80*/  @P0 IMAD.WIDE R6, R11, 0x4, R6 ;  /* 0x000000040b060825 */ /* 0x002fc800078e0206 */
[----:B------:R-:W-:Y:S01]  /*0a90*/  @P0 IMAD.WIDE R10, R15, 0x4, R8 ;  /* 0x000000040f0a0825 */ /* 0x000fe200078e0208 */
[----:B------:R-:W5:Y:S04]  /*0aa0*/  @P0 LDG.E.CONSTANT R17, desc[UR6][R6.64+0x4] ;  /* 0x0000040606110981 */ /* 0x000f68000c1e9900 */
[----:B------:R-:W4:Y:S01]  /*0ab0*/  @P0 LDG.E.CONSTANT R15, desc[UR6][R6.64] ;  /* 0x00000006060f0981 */ /* 0x000f22000c1e9900 */
[----:B--2---:R-:W-:-:S03]  /*0ac0*/  @!P1 IMAD.WIDE R4, R13, 0x4, R4 ;  /* 0x000000040d049825 */ /* 0x004fc600078e0204 */
[----:B------:R-:W5:Y:S01]  /*0ad0*/  @P0 LDG.E.CONSTANT R10, desc[UR6][R10.64] ;  /* 0x000000060a0a0981 */ /* 0x000f62000c1e9900 */
[----:B---3--:R-:W-:-:S03]  /*0ae0*/  @!P1 IMAD.WIDE R2, R19, 0x4, R2 ;  /* 0x0000000413029825 */ /* 0x008fc600078e0202 */
[----:B------:R-:W2:Y:S04]  /*0af0*/  @!P1 LDG.E.CONSTANT R5, desc[UR6][R4.64] ;  /* 0x0000000604059981 */ /* 0x000ea8000c1e9900 */
[----:B------:R-:W2:Y:S01]  /*0b00*/  @!P1 LDG.E.CONSTANT R2, desc[UR6][R2.64] ;  /* 0x0000000602029981 */ /* 0x000ea2000c1e9900 */
[----:B----4-:R-:W-:-:S04]  /*0b10*/  @P0 FFMA R12, R15, R12, R26 ;  /* 0x0000000c0f0c0223 */ /* 0x010fc8000000001a */
[----:B-----5:R-:W-:-:S04]  /*0b20*/  @P0 FFMA R26, R17, R10, R12 ;  /* 0x0000000a111a0223 */ /* 0x020fc8000000000c */
[----:B--2---:R-:W-:-:S07]  /*0b30*/  @!P1 FFMA R26, R5, R2, R26 ;  /* 0x00000002051a9223 */ /* 0x004fce000000001a */
.L_x_27:
[----:B------:R-:W0:Y:S02]  /*0b40*/  LDC.64 R2, c[0x0][0x390] ;  /* 0x0000e400ff027b82 */ /* 0x000e240000000a00 */
[----:B0-----:R-:W-:-:S05]  /*0b50*/  IMAD.WIDE R2, R0, 0x4, R2 ;  /* 0x0000000400027825 */ /* 0x001fca00078e0202 */
[----:B------:R-:W-:Y:S01]  /*0b60*/  STG.E desc[UR6][R2.64], R26 ;  /* 0x0000001a02007986 */ /* 0x000fe2000c101906 */
[----:B------:R-:W-:Y:S05]  /*0b70*/  EXIT ;  /* 0x000000000000794d */ /* 0x000fea0003800000 */
.L_x_31:
        /* <DEDUP_REMOVED lines=16> */
.L_x_67:


//--------------------- .text.spec_ee_compute_confidence_f16 --------------------------
	.section	.text.spec_ee_compute_confidence_f16,"ax",@progbits
	.align	128
        .global         spec_ee_compute_confidence_f16
        .type           spec_ee_compute_confidence_f16,@function
        .size           spec_ee_compute_confidence_f16,(.L_x_61 - spec_ee_compute_confidence_f16)
        .other          spec_ee_compute_confidence_f16,@"STO_CUDA_ENTRY STV_DEFAULT"
spec_ee_compute_confidence_f16:
.text.spec_ee_compute_confidence_f16:
[----:B------:R-:W-:Y:S01]  /*0000*/  LDC R1, c[0x0][0x37c] ;  /* 0x0000df00ff017b82 */ /* 0x000fe20000000800 */
[----:B------:R-:W0:Y:S07]  /*0010*/  S2R R6, SR_CTAID.Y ;  /* 0x0000000000067919 */ /* 0x000e2e0000002600 */
[----:B------:R-:W0:Y:S08]  /*0020*/  LDC R3, c[0x0][0x3a0] ;  /* 0x0000e800ff037b82 */ /* 0x000e300000000800 */
[----:B------:R-:W1:Y:S08]  /*0030*/  S2UR UR4, SR_CTAID.X ;  /* 0x00000000000479c3 */ /* 0x000e700000002500 */
[----:B------:R-:W1:Y:S01]  /*0040*/  LDC R0, c[0x0][0x39c] ;  /* 0x0000e700ff007b82 */ /* 0x000e620000000800 */
[----:B0-----:R-:W-:-:S04]  /*0050*/  ISETP.GE.AND P0, PT, R6, R3, PT ;  /* 0x000000030600720c */ /* 0x001fc80003f06270 */
[----:B-1----:R-:W-:-:S13]  /*0060*/  ISETP.LE.OR P0, PT, R0, UR4, P0 ;  /* 0x0000000400007c0c */ /* 0x002fda0008703670 */
[----:B------:R-:W-:Y:S05]  /*0070*/  @P0 EXIT ;  /* 0x000000000000094d */ /* 0x000fea0003800000 */
[----:B------:R-:W0:Y:S01]  /*0080*/  S2R R7, SR_TID.X ;  /* 0x0000000000077919 */ /* 0x000e220000002100 */
[----:B------:R-:W0:Y:S01]  /*0090*/  LDCU UR8, c[0x0][0x3a4] ;  /* 0x00007480ff0877ac */ /* 0x000e220008000800 */
[----:B------:R-:W-:Y:S01]  /*00a0*/  IMAD R6, R3, UR4, R6 ;  /* 0x0000000403067c24 */ /* 0x000fe2000f8e0206 */
[----:B------:R-:W-:Y:S01]  /*00b0*/  BSSY.RECONVERGENT B0, `(.L_x_32) ;  /* 0x0000066000007945 */ /* 0x000fe20003800200 */
[----:B------:R-:W-:Y:S01]  /*00c0*/  HFMA2 R10, -RZ, RZ, 0, 0 ;  /* 0x00000000ff0a7431 */ /* 0x000fe200000001ff */
[----:B------:R-:W1:Y:S01]  /*00d0*/  LDCU UR5, c[0x0][0x360] ;  /* 0x00006c00ff0577ac */ /* 0x000e620008000800 */
[----:B------:R-:W2:Y:S01]  /*00e0*/  LDCU.64 UR6, c[0x0][0x358] ;  /* 0x00006b00ff0677ac */ /* 0x000ea20008000a00 */
[----:B-1----:R-:W-:Y:S01]  /*00f0*/  IMAD.U32 R0, RZ, RZ, UR5 ;  /* 0x00000005ff007e24 */ /* 0x002fe2000f8e00ff */
[----:B0-----:R-:W-:-:S13]  /*0100*/  ISETP.GE.AND P0, PT, R7, UR8, PT ;  /* 0x0000000807007c0c */ /* 0x001fda000bf06270 */
[----:B--2---:R-:W-:Y:S05]  /*0110*/  @P0 BRA `(.L_x_33) ;  /* 0x00000004007c0947 */ /* 0x004fea0003800000 */
[----:B------:R-:W0:Y:S01]  /*0120*/  I2F.U32.RP R9, R0 ;  /* 0x0000000000097306 */ /* 0x000e220000209000 */
[C---:B------:R-:W-:Y:S01]  /*0130*/  IMAD.IADD R4, R0.reuse, 0x1, R7 ;  /* 0x0000000100047824 */ /* 0x040fe200078e0207 */
[----:B------:R-:W-:Y:S01]  /*0140*/  IADD3 R11, PT, PT, RZ, -R0, RZ ;  /* 0x80000000ff0b7210 */ /* 0x000fe20007ffe0ff */
[----:B------:R-:W-:Y:S01]  /*0150*/  BSSY.RECONVERGENT B1, `(.L_x_34) ;  /* 0x0000031000017945 */ /* 0x000fe20003800200 */
[----:B------:R-:W-:Y:S02]  /*0160*/  ISETP.NE.U32.AND P2, PT, R0, RZ, PT ;  /* 0x000000ff0000720c */ /* 0x000fe40003f45070 */
[C---:B------:R-:W-:Y:S02]  /*0170*/  ISETP.GE.U32.AND P0, PT, R4.reuse, UR8, PT ;  /* 0x0000000804007c0c */ /* 0x040fe4000bf06070 */
[----:B------:R-:W-:Y:S02]  /*0180*/  VIMNMX.U32 R5, PT, PT, R4, UR8, !PT ;  /* 0x0000000804057c48 */ /* 0x000fe4000ffe0000 */
[----:B------:R-:W-:-:S04]  /*0190*/  SEL R8, RZ, 0x1, P0 ;  /* 0x00000001ff087807 */ /* 0x000fc80000000000 */
[----:B------:R-:W-:Y:S01]  /*01a0*/  IADD3 R5, PT, PT, R5, -R4, -R8 ;  /* 0x8000000405057210 */ /* 0x000fe20007ffe808 */
[----:B0-----:R-:W0:Y:S02]  /*01b0*/  MUFU.RCP R9, R9 ;  /* 0x0000000900097308 */ /* 0x001e240000001000 */
[----:B0-----:R-:W-:Y:S02]  /*01c0*/  VIADD R2, R9, 0xffffffe ;  /* 0x0ffffffe09027836 */ /* 0x001fe40000000000 */
[----:B------:R-:W-:-:S04]  /*01d0*/  IMAD.MOV.U32 R9, RZ, RZ, R7 ;  /* 0x000000ffff097224 */ /* 0x000fc800078e0007 */
[----:B------:R0:W1:Y:S02]  /*01e0*/  F2I.FTZ.U32.TRUNC.NTZ R3, R2 ;  /* 0x0000000200037305 */ /* 0x000064000021f000 */
[----:B0-----:R-:W-:Y:S01]  /*01f0*/  MOV R2, RZ ;  /* 0x000000ff00027202 */ /* 0x001fe20000000f00 */
[----:B-1----:R-:W-:-:S04]  /*0200*/  IMAD R11, R11, R3, RZ ;  /* 0x000000030b0b7224 */ /* 0x002fc800078e02ff */
[----:B------:R-:W-:-:S06]  /*0210*/  IMAD.HI.U32 R10, R3, R11, R2 ;  /* 0x0000000b030a7227 */ /* 0x000fcc00078e0002 */
[----:B------:R-:W-:Y:S01]  /*0220*/  IMAD.HI.U32 R3, R10, R5, RZ ;  /* 0x000000050a037227 */ /* 0x000fe200078e00ff */
[----:B------:R-:W-:-:S03]  /*0230*/  MOV R10, RZ ;  /* 0x000000ff000a7202 */ /* 0x000fc60000000f00 */
[----:B------:R-:W-:-:S04]  /*0240*/  IMAD.MOV R2, RZ, RZ, -R3 ;  /* 0x000000ffff027224 */ /* 0x000fc800078e0a03 */
[----:B------:R-:W-:-:S05]  /*0250*/  IMAD R5, R0, R2, R5 ;  /* 0x0000000200057224 */ /* 0x000fca00078e0205 */
[----:B------:R-:W-:-:S13]  /*0260*/  ISETP.GE.U32.AND P0, PT, R5, R0, PT ;  /* 0x000000000500720c */ /* 0x000fda0003f06070 */
[----:B------:R-:W-:Y:S01]  /*0270*/  @P0 IADD3 R5, PT, PT, -R0, R5, RZ ;  /* 0x0000000500050210 */ /* 0x000fe20007ffe1ff */
[----:B------:R-:W-:-:S03]  /*0280*/  @P0 VIADD R3, R3, 0x1 ;  /* 0x0000000103030836 */ /* 0x000fc60000000000 */
[----:B------:R-:W-:-:S13]  /*0290*/  ISETP.GE.U32.AND P1, PT, R5, R0, PT ;  /* 0x000000000500720c */ /* 0x000fda0003f26070 */
[----:B------:R-:W-:Y:S02]  /*02a0*/  @P1 IADD3 R3, PT, PT, R3, 0x1, RZ ;  /* 0x0000000103031810 */ /* 0x000fe40007ffe0ff */
[----:B------:R-:W-:-:S05]  /*02b0*/  @!P2 LOP3.LUT R3, RZ, R0, RZ, 0x33, !PT ;  /* 0x00000000ff03a212 */ /* 0x000fca00078e33ff */
[----:B------:R-:W-:-:S05]  /*02c0*/  IMAD.IADD R8, R8, 0x1, R3 ;  /* 0x0000000108087824 */ /* 0x000fca00078e0203 */
[C---:B------:R-:W-:Y:S02]  /*02d0*/  LOP3.LUT R2, R8.reuse, 0x3, RZ, 0xc0, !PT ;  /* 0x0000000308027812 */ /* 0x040fe400078ec0ff */
[----:B------:R-:W-:Y:S02]  /*02e0*/  ISETP.GE.U32.AND P1, PT, R8, 0x3, PT ;  /* 0x000000030800780c */ /* 0x000fe40003f26070 */
[----:B------:R-:W-:-:S13]  /*02f0*/  ISETP.NE.AND P0, PT, R2, 0x3, PT ;  /* 0x000000030200780c */ /* 0x000fda0003f05270 */
[----:B------:R-:W-:Y:S05]  /*0300*/  @!P0 BRA `(.L_x_35) ;  /* 0x0000000000548947 */ /* 0x000fea0003800000 */
[----:B------:R-:W0:Y:S01]  /*0310*/  LDC.64 R4, c[0x0][0x388] ;  /* 0x0000e200ff047b82 */ /* 0x000e220000000a00 */
[----:B------:R-:W-:Y:S01]  /*0320*/  IADD3 R8, PT, PT, R8, 0x1, RZ ;  /* 0x0000000108087810 */ /* 0x000fe20007ffe0ff */
[----:B------:R-:W-:Y:S01]  /*0330*/  IMAD R11, R6, UR8, R7 ;  /* 0x00000008060b7c24 */ /* 0x000fe2000f8e0207 */
[----:B------:R-:W-:Y:S01]  /*0340*/  MOV R9, R7 ;  /* 0x0000000700097202 */ /* 0x000fe20000000f00 */
[----:B------:R-:W-:Y:S01]  /*0350*/  IMAD.MOV.U32 R10, RZ, RZ, RZ ;  /* 0x000000ffff0a7224 */ /* 0x000fe200078e00ff */
[----:B------:R-:W-:-:S03]  /*0360*/  LOP3.LUT R8, R8, 0x3, RZ, 0xc0, !PT ;  /* 0x0000000308087812 */ /* 0x000fc600078ec0ff */
[----:B------:R-:W1:Y:S02]  /*0370*/  LDC.64 R2, c[0x0][0x380] ;  /* 0x0000e000ff027b82 */ /* 0x000e640000000a00 */
[----:B------:R-:W-:Y:S02]  /*0380*/  IMAD.MOV R8, RZ, RZ, -R8 ;  /* 0x000000ffff087224 */ /* 0x000fe400078e0a08 */
[----:B0-----:R-:W-:-:S07]  /*0390*/  IMAD.WIDE.U32 R4, R7, 0x2, R4 ;  /* 0x0000000207047825 */ /* 0x001fce00078e0004 */
.L_x_36:
[----:B-1----:R-:W-:Y:S01]  /*03a0*/  IMAD.WIDE R12, R11, 0x2, R2 ;  /* 0x000000020b0c7825 */ /* 0x002fe200078e0202 */
[----:B------:R0:W2:Y:S05]  /*03b0*/  LDG.E.U16.CONSTANT R14, desc[UR6][R4.64] ;  /* 0x00000006040e7981 */ /* 0x0000aa000c1e9500 */
[----:B------:R-:W3:Y:S01]  /*03c0*/  LDG.E.U16.CONSTANT R12, desc[UR6][R12.64] ;  /* 0x000000060c0c7981 */ /* 0x000ee2000c1e9500 */
[----:B------:R-:W-:Y:S01]  /*03d0*/  IADD3 R8, PT, PT, R8, 0x1, RZ ;  /* 0x0000000108087810 */ /* 0x000fe20007ffe0ff */
[C---:B------:R-:W-:Y:S01]  /*03e0*/  IMAD.IADD R9, R0.reuse, 0x1, R9 ;  /* 0x0000000100097824 */ /* 0x040fe200078e0209 */
[----:B------:R-:W-:Y:S02]  /*03f0*/  IADD3 R11, PT, PT, R0, R11, RZ ;  /* 0x0000000b000b7210 */ /* 0x000fe40007ffe0ff */
[----:B------:R-:W-:Y:S01]  /*0400*/  ISETP.NE.AND P0, PT, R8, RZ, PT ;  /* 0x000000ff0800720c */ /* 0x000fe20003f05270 */
[----:B0-----:R-:W-:-:S04]  /*0410*/  IMAD.WIDE.U32 R4, R0, 0x2, R4 ;  /* 0x0000000200047825 */ /* 0x001fc800078e0004 */
[----:B--2---:R-:W-:Y:S02]  /*0420*/  HADD2.F32 R14, -RZ, R14.H0_H0 ;  /* 0x2000000eff0e7230 */ /* 0x004fe40000004100 */
[----:B---3--:R-:W-:-:S05]  /*0430*/  HADD2.F32 R15, -RZ, R12.H0_H0 ;  /* 0x2000000cff0f7230 */ /* 0x008fca0000004100 */
[----:B------:R-:W-:Y:S01]  /*0440*/  FFMA R10, R15, R14, R10 ;  /* 0x0000000e0f0a7223 */ /* 0x000fe2000000000a */
[----:B------:R-:W-:Y:S06]  /*0450*/  @P0 BRA `(.L_x_36) ;  /* 0xfffffffc00d00947 */ /* 0x000fec000383ffff */
.L_x_35:
[----:B------:R-:W-:Y:S05]  /*0460*/  BSYNC.RECONVERGENT B1 ;  /* 0x0000000000017941 */ /* 0x000fea0003800200 */
.L_x_34:
[----:B------:R-:W-:Y:S05]  /*0470*/  @!P1 BRA `(.L_x_33) ;  /* 0x0000000000a49947 */ /* 0x000fea0003800000 */
[----:B------:R-:W0:Y:S01]  /*0480*/  LDC.64 R2, c[0x0][0x380] ;  /* 0x0000e000ff027b82 */ /* 0x000e220000000a00 */
[----:B------:R-:W-:-:S07]  /*0490*/  IMAD.SHL.U32 R11, R0, 0x2, RZ ;  /* 0x00000002000b7824 */ /* 0x000fce00078e00ff */
[----:B------:R-:W1:Y:S02]  /*04a0*/  LDC.64 R4, c[0x0][0x388] ;  /* 0x0000e200ff047b82 */ /* 0x000e640000000a00 */
.L_x_37:
[----:B------:R-:W-:Y:S01]  /*04b0*/  IMAD R21, R6, UR8, R9 ;  /* 0x0000000806157c24 */ /* 0x000fe2000f8e0209 */
[----:B------:R-:W-:Y:S01]  /*04c0*/  IADD3 R25, PT, PT, R0, R9, RZ ;  /* 0x0000000900197210 */ /* 0x000fe20007ffe0ff */
[----:B-1----:R-:W-:-:S04]  /*04d0*/  IMAD.WIDE.U32 R14, R9, 0x2, R4 ;  /* 0x00000002090e7825 */ /* 0x002fc800078e0004 */
[----:B0-----:R-:W-:Y:S01]  /*04e0*/  IMAD.WIDE R20, R21, 0x2, R2 ;  /* 0x0000000215147825 */ /* 0x001fe200078e0202 */
[----:B------:R0:W2:Y:S03]  /*04f0*/  LDG.E.U16.CONSTANT R22, desc[UR6][R14.64] ;  /* 0x000000060e167981 */ /* 0x0000a6000c1e9500 */
[C---:B------:R-:W-:Y:S01]  /*0500*/  IMAD.IADD R23, R0.reuse, 0x1, R25 ;  /* 0x0000000100177824 */ /* 0x040fe200078e0219 */
[----:B------:R-:W-:Y:S01]  /*0510*/  IADD3 R8, P0, PT, R11, R20, RZ ;  /* 0x000000140b087210 */ /* 0x000fe20007f1e0ff */
[--C-:B------:R-:W-:Y:S01]  /*0520*/  IMAD.WIDE.U32 R24, R25, 0x2, R4.reuse ;  /* 0x0000000219187825 */ /* 0x100fe200078e0004 */
[----:B------:R-:W3:Y:S02]  /*0530*/  LDG.E.U16.CONSTANT R20, desc[UR6][R20.64] ;  /* 0x0000000614147981 */ /* 0x000ee4000c1e9500 */
[----:B------:R-:W-:Y:S02]  /*0540*/  IADD3.X R9, PT, PT, RZ, R21, RZ, P0, !PT ;  /* 0x00000015ff097210 */ /* 0x000fe400007fe4ff */
[----:B------:R-:W-:Y:S01]  /*0550*/  IADD3 R12, P0, PT, R11, R8, RZ ;  /* 0x000000080b0c7210 */ /* 0x000fe20007f1e0ff */
[----:B------:R-:W-:Y:S01]  /*0560*/  IMAD.WIDE.U32 R16, R23, 0x2, R4 ;  /* 0x0000000217107825 */ /* 0x000fe200078e0004 */
[----:B------:R-:W4:Y:S02]  /*0570*/  LDG.E.U16.CONSTANT R24, desc[UR6][R24.64] ;  /* 0x0000000618187981 */ /* 0x000f24000c1e9500 */
[----:B------:R-:W-:Y:S01]  /*0580*/  IADD3.X R13, PT, PT, RZ, R9, RZ, P0, !PT ;  /* 0x00000009ff0d7210 */ /* 0x000fe200007fe4ff */
[----:B------:R-:W-:Y:S01]  /*0590*/  IMAD.IADD R23, R0, 0x1, R23 ;  /* 0x0000000100177824 */ /* 0x000fe200078e0217 */
[----:B0-----:R-:W-:Y:S01]  /*05a0*/  IADD3 R14, P0, PT, R11, R12, RZ ;  /* 0x0000000c0b0e7210 */ /* 0x001fe20007f1e0ff */
[----:B------:R0:W5:Y:S02]  /*05b0*/  LDG.E.U16.CONSTANT R8, desc[UR6][R8.64] ;  /* 0x0000000608087981 */ /* 0x000164000c1e9500 */
[----:B------:R-:W-:-:S02]  /*05c0*/  IMAD.WIDE.U32 R18, R23, 0x2, R4 ;  /* 0x0000000217127825 */ /* 0x000fc400078e0004 */
[----:B------:R3:W5:Y:S02]  /*05d0*/  LDG.E.U16.CONSTANT R16, desc[UR6][R16.64] ;  /* 0x0000000610107981 */ /* 0x000764000c1e9500 */
[----:B------:R-:W-:Y:S02]  /*05e0*/  IMAD.X R15, RZ, RZ, R13, P0 ;  /* 0x000000ffff0f7224 */ /* 0x000fe400000e060d */
[----:B------:R-:W5:Y:S04]  /*05f0*/  LDG.E.U16.CONSTANT R12, desc[UR6][R12.64] ;  /* 0x000000060c0c7981 */ /* 0x000f68000c1e9500 */
[----:B------:R-:W5:Y:S04]  /*0600*/  LDG.E.U16.CONSTANT R18, desc[UR6][R18.64] ;  /* 0x0000000612127981 */ /* 0x000f68000c1e9500 */
[----:B------:R-:W5:Y:S01]  /*0610*/  LDG.E.U16.CONSTANT R14, desc[UR6][R14.64] ;  /* 0x000000060e0e7981 */ /* 0x000f62000c1e9500 */
[----:B0-----:R-:W-:-:S04]  /*0620*/  IADD3 R9, PT, PT, R0, R23, RZ ;  /* 0x0000001700097210 */ /* 0x001fc80007ffe0ff */
[----:B------:R-:W-:Y:S01]  /*0630*/  ISETP.GE.AND P0, PT, R9, UR8, PT ;  /* 0x0000000809007c0c */ /* 0x000fe2000bf06270 */
[----:B--2---:R-:W-:Y:S02]  /*0640*/  HADD2.F32 R22, -RZ, R22.H0_H0 ;  /* 0x20000016ff167230 */ /* 0x004fe40000004100 */
[----:B---3--:R-:W-:-:S05]  /*0650*/  HADD2.F32 R17, -RZ, R20.H0_H0 ;  /* 0x20000014ff117230 */ /* 0x008fca0000004100 */
[----:B------:R-:W-:Y:S01]  /*0660*/  FFMA R17, R17, R22, R10 ;  /* 0x0000001611117223 */ /* 0x000fe2000000000a */
[----:B----4-:R-:W-:Y:S02]  /*0670*/  HADD2.F32 R24, -RZ, R24.H0_H0 ;  /* 0x20000018ff187230 */ /* 0x010fe40000004100 */
[----:B-----5:R-:W-:Y:S02]  /*0680*/  HADD2.F32 R20, -RZ, R8.H0_H0 ;  /* 0x20000008ff147230 */ /* 0x020fe40000004100 */
[----:B------:R-:W-:-:S03]  /*0690*/  HADD2.F32 R16, -RZ, R16.H0_H0 ;  /* 0x20000010ff107230 */ /* 0x000fc60000004100 */
[----:B------:R-:W-:Y:S01]  /*06a0*/  FFMA R17, R20, R24, R17 ;  /* 0x0000001814117223 */ /* 0x000fe20000000011 */
[----:B------:R-:W-:Y:S02]  /*06b0*/  HADD2.F32 R8, -RZ, R12.H0_H0 ;  /* 0x2000000cff087230 */ /* 0x000fe40000004100 */
[----:B------:R-:W-:-:S03]  /*06c0*/  HADD2.F32 R18, -RZ, R18.H0_H0 ;  /* 0x20000012ff127230 */ /* 0x000fc60000004100 */
[----:B------:R-:W-:Y:S01]  /*06d0*/  FFMA R8, R8, R16, R17 ;  /* 0x0000001008087223 */ /* 0x000fe20000000011 */
[----:B------:R-:W-:-:S05]  /*06e0*/  HADD2.F32 R13, -RZ, R14.H0_H0 ;  /* 0x2000000eff0d7230 */ /* 0x000fca0000004100 */
[----:B------:R-:W-:Y:S01]  /*06f0*/  FFMA R10, R13, R18, R8 ;  /* 0x000000120d0a7223 */ /* 0x000fe20000000008 */
[----:B------:R-:W-:Y:S06]  /*0700*/  @!P0 BRA `(.L_x_37) ;  /* 0xfffffffc00688947 */ /* 0x000fec000383ffff */
.L_x_33:
[----:B------:R-:W-:Y:S05]  /*0710*/  BSYNC.RECONVERGENT B0 ;  /* 0x0000000000007941 */ /* 0x000fea0003800200 */
.L_x_32:
[----:B------:R-:W0:Y:S01]  /*0720*/  S2UR UR5, SR_CgaCtaId ;  /* 0x00000000000579c3 */ /* 0x000e220000008800 */
[----:B------:R-:W-:Y:S01]  /*0730*/  UMOV UR4, 0x400 ;  /* 0x0000040000047882 */ /* 0x000fe20000000000 */
[----:B------:R-:W-:Y:S02]  /*0740*/  ISETP.GE.U32.AND P1, PT, R0, 0x2, PT ;  /* 0x000000020000780c */ /* 0x000fe40003f26070 */
[----:B------:R-:W-:Y:S01]  /*0750*/  ISETP.NE.AND P0, PT, R7, RZ, PT ;  /* 0x000000ff0700720c */ /* 0x000fe20003f05270 */
[----:B0-----:R-:W-:-:S06]  /*0760*/  ULEA UR4, UR5, UR4, 0x18 ;  /* 0x0000000405047291 */ /* 0x001fcc000f8ec0ff */
[----:B------:R-:W-:-:S05]  /*0770*/  LEA R3, R7, UR4, 0x2 ;  /* 0x0000000407037c11 */ /* 0x000fca000f8e10ff */
[----:B------:R0:W-:Y:S01]  /*0780*/  STS [R3], R10 ;  /* 0x0000000a03007388 */ /* 0x0001e20000000800 */
[----:B------:R-:W-:Y:S06]  /*0790*/  BAR.SYNC.DEFER_BLOCKING 0x0 ;  /* 0x0000000000007b1d */ /* 0x000fec0000010000 */
[----:B------:R-:W-:Y:S05]  /*07a0*/  @!P1 BRA `(.L_x_38) ;  /* 0x00000000002c9947 */ /* 0x000fea0003800000 */
.L_x_39:
[----:B------:R-:W-:-:S04]  /*07b0*/  SHF.R.U32.HI R8, RZ, 0x1, R0 ;  /* 0x00000001ff087819 */ /* 0x000fc80000011600 */
[----:B------:R-:W-:-:S13]  /*07c0*/  ISETP.GE.U32.AND P1, PT, R7, R8, PT ;  /* 0x000000080700720c */ /* 0x000fda0003f26070 */
[----:B------:R-:W-:Y:S01]  /*07d0*/  @!P1 IMAD R2, R8, 0x4, R3 ;  /* 0x0000000408029824 */ /* 0x000fe200078e0203 */
[----:B------:R-:W-:Y:S05]  /*07e0*/  @!P1 LDS R5, [R3] ;  /* 0x0000000003059984 */ /* 0x000fea0000000800 */
[----:B------:R-:W1:Y:S02]  /*07f0*/  @!P1 LDS R2, [R2] ;  /* 0x0000000002029984 */ /* 0x000e640000000800 */
[----:B-1----:R-:W-:-:S05]  /*0800*/  @!P1 FADD R4, R2, R5 ;  /* 0x0000000502049221 */ /* 0x002fca0000000000 */
[----:B------:R1:W-:Y:S01]  /*0810*/  @!P1 STS [R3], R4 ;  /* 0x0000000403009388 */ /* 0x0003e20000000800 */
[----:B------:R-:W-:Y:S01]  /*0820*/  BAR.SYNC.DEFER_BLOCKING 0x0 ;  /* 0x0000000000007b1d */ /* 0x000fe20000010000 */
[----:B------:R-:W-:Y:S02]  /*0830*/  ISETP.GT.U32.AND P1, PT, R0, 0x3, PT ;  /* 0x000000030000780c */ /* 0x000fe40003f24070 */
[----:B------:R-:W-:-:S11]  /*0840*/  MOV R0, R8 ;  /* 0x0000000800007202 */ /* 0x000fd60000000f00 */
[----:B-1----:R-:W-:Y:S05]  /*0850*/  @P1 BRA `(.L_x_39) ;  /* 0xfffffffc00d41947 */ /* 0x002fea000383ffff */
.L_x_38:
[----:B------:R-:W-:Y:S05]  /*0860*/  @P0 EXIT ;  /* 0x000000000000094d */ /* 0x000fea0003800000 */
[----:B------:R-:W1:Y:S01]  /*0870*/  S2UR UR5, SR_CgaCtaId ;  /* 0x00000000000579c3 */ /* 0x000e620000008800 */
[----:B------:R-:W-:Y:S01]  /*0880*/  UMOV UR4, 0x400 ;  /* 0x0000040000047882 */ /* 0x000fe20000000000 */
[----:B------:R-:W-:Y:S02]  /*0890*/  HFMA2 R5, -RZ, RZ, 3.7421875, 0 ;  /* 0x437c0000ff057431 */ /* 0x000fe400000001ff */
[----:B0-----:R-:W-:Y:S01]  /*08a0*/  IMAD.MOV.U32 R3, RZ, RZ, 0x3bbb989d ;  /* 0x3bbb989dff037424 */ /* 0x001fe200078e00ff */
[----:B-1----:R-:W-:-:S09]  /*08b0*/  ULEA UR4, UR5, UR4, 0x18 ;  /* 0x0000000405047291 */ /* 0x002fd2000f8ec0ff */
[----:B------:R-:W0:Y:S02]  /*08c0*/  LDS R0, [UR4] ;  /* 0x00000004ff007984 */ /* 0x000e240008000800 */
[----:B------:R-:W0:Y:S02]  /*08d0*/  LDCU UR4, c[0x0][0x398] ;  /* 0x00007300ff0477ac */ /* 0x000e240008000800 */
[----:B0-----:R-:W-:-:S04]  /*08e0*/  FADD R0, R0, UR4 ;  /* 0x0000000400007e21 */ /* 0x001fc80008000000 */
[----:B------:R-:W-:-:S04]  /*08f0*/  FFMA.SAT R2, R0, -R3, 0.5 ;  /* 0x3f00000000027423 */ /* 0x000fc80000002803 */
[----:B------:R-:W-:-:S04]  /*0900*/  FFMA.RM R2, R2, R5, 12582913 ;  /* 0x4b40000102027423 */ /* 0x000fc80000004005 */
[C---:B------:R-:W-:Y:S01]  /*0910*/  FADD R3, R2.reuse, -12583039 ;  /* 0xcb40007f02037421 */ /* 0x040fe20000000000 */
[----:B------:R-:W-:-:S03]  /*0920*/  IMAD.SHL.U32 R2, R2, 0x800000, RZ ;  /* 0x0080000002027824 */ /* 0x000fc600078e00ff */
[----:B------:R-:W-:-:S04]  /*0930*/  FFMA R3, R0, -1.4426950216293334961, -R3 ;  /* 0xbfb8aa3b00037823 */ /* 0x000fc80000000803 */
[----:B------:R-:W-:-:S06]  /*0940*/  FFMA R3, R0, -1.925963033500011079e-08, R3 ;  /* 0xb2a5706000037823 */ /* 0x000fcc0000000003 */
[----:B------:R-:W0:Y:S02]  /*0950*/  MUFU.EX2 R3, R3 ;  /* 0x0000000300037308 */ /* 0x000e240000000800 */
[----:B0-----:R-:W-:-:S05]  /*0960*/  FFMA R0, R2, R3, 1 ;  /* 0x3f80000002007423 */ /* 0x001fca0000000003 */
[----:B------:R-:W-:-:S04]  /*0970*/  IADD3 R2, PT, PT, R0, 0x1800000, RZ ;  /* 0x0180000000027810 */ /* 0x000fc80007ffe0ff */
[----:B------:R-:W-:-:S04]  /*0980*/  LOP3.LUT R2, R2, 0x7f800000, RZ, 0xc0, !PT ;  /* 0x7f80000002027812 */ /* 0x000fc800078ec0ff */
[----:B------:R-:W-:-:S13]  /*0990*/  ISETP.GT.U32.AND P0, PT, R2, 0x1ffffff, PT ;  /* 0x01ffffff0200780c */ /* 0x000fda0003f04070 */
[----:B------:R-:W-:Y:S05]  /*09a0*/  @P0 BRA `(.L_x_40) ;  /* 0x00000000000c0947 */ /* 0x000fea0003800000 */
[----:B------:R-:W-:-:S07]  /*09b0*/  MOV R2, 0x9d0 ;  /* 0x000009d000027802 */ /* 0x000fce0000000f00 */
[----:B------:R-:W-:Y:S05]  /*09c0*/  CALL.REL.NOINC `($__internal_1_$__cuda_sm20_rcp_rn_f32_slowpath) ;  /* 0x0000000000287944 */ /* 0x000fea0003c00000 */
[----:B------:R-:W-:Y:S05]  /*09d0*/  BRA `(.L_x_41) ;  /* 0x0000000000107947 */ /* 0x000fea0003800000 */
.L_x_40:
[----:B------:R-:W0:Y:S02]  /*09e0*/  MUFU.RCP R3, R0 ;  /* 0x0000000000037308 */ /* 0x000e240000001000 */
[----:B0-----:R-:W-:-:S04]  /*09f0*/  FFMA R2, R0, R3, -1 ;  /* 0xbf80000000027423 */ /* 0x001fc80000000003 */
[----:B------:R-:W-:-:S04]  /*0a00*/  FADD.FTZ R2, -R2, -RZ ;  /* 0x800000ff02027221 */ /* 0x000fc80000010100 */
[----:B------:R-:W-:-:S07]  /*0a10*/  FFMA R4, R3, R2, R3 ;  /* 0x0000000203047223 */ /* 0x000fce0000000003 */
.L_x_41:
[----:B------:R-:W0:Y:S01]  /*0a20*/  LDC.64 R2, c[0x0][0x390] ;  /* 0x0000e400ff027b82 */ /* 0x000e220000000a00 */
[----:B------:R-:W-:Y:S01]  /*0a30*/  F2FP.F16.F32.PACK_AB R4, RZ, R4 ;  /* 0x00000004ff04723e */ /* 0x000fe200000000ff */
[----:B0-----:R-:W-:-:S05]  /*0a40*/  IMAD.WIDE.U32 R6, R6, 0x2, R2 ;  /* 0x0000000206067825 */ /* 0x001fca00078e0002 */
[----:B------:R-:W-:Y:S01]  /*0a50*/  STG.E.U16 desc[UR6][R6.64], R4 ;  /* 0x0000000406007986 */ /* 0x000fe2000c101506 */
[----:B------:R-:W-:Y:S05]  /*0a60*/  EXIT ;  /* 0x000000000000794d */ /* 0x000fea0003800000 */
        .weak           $__internal_1_$__cuda_sm20_rcp_rn_f32_slowpath
        .type           $__internal_1_$__cuda_sm20_rcp_rn_f32_slowpath,@function
        .size           $__internal_1_$__cuda_sm20_rcp_rn_f32_slowpath,(.L_x_61 - $__internal_1_$__cuda_sm20_rcp_rn_f32_slowpath)
$__internal_1_$__cuda_sm20_rcp_rn_f32_slowpath:
[----:B------:R-:W-:-:S05]  /*0a70*/  IMAD.SHL.U32 R3, R0, 0x2, RZ ;  /* 0x0000000200037824 */ /* 0x000fca00078e00ff */
[----:B------:R-:W-:-:S04]  /*0a80*/  SHF.R.U32.HI R3, RZ, 0x18, R3 ;  /* 0x00000018ff037819 */ /* 0x000fc80000011603 */
[----:B------:R-:W-:-:S13]  /*0a90*/  ISETP.NE.U32.AND P0, PT, R3, RZ, PT ;  /* 0x000000ff0300720c */ /* 0x000fda0003f05070 */
[----:B------:R-:W-:Y:S05]  /*0aa0*/  @P0 BRA `(.L_x_42) ;  /* 0x00000000002c0947 */ /* 0x000fea0003800000 */
[----:B------:R-:W-:-:S04]  /*0ab0*/  SHF.L.U32 R3, R0, 0x1, RZ ;  /* 0x0000000100037819 */ /* 0x000fc800000006ff */
[----:B------:R-:W-:-:S13]  /*0ac0*/  ISETP.NE.AND P0, PT, R3, RZ, PT ;  /* 0x000000ff0300720c */ /* 0x000fda0003f05270 */
[----:B------:R2:W3:Y:S01]  /*0ad0*/  @!P0 MUFU.RCP R3, R0 ;  /* 0x0000000000038308 */ /* 0x0004e20000001000 */
[----:B------:R-:W-:Y:S05]  /*0ae0*/  @!P0 BRA `(.L_x_43) ;  /* 0x0000000000a48947 */ /* 0x000fea0003800000 */
[----:B------:R-:W-:-:S04]  /*0af0*/  FFMA R4, R0, 1.84467440737095516160e+19, RZ ;  /* 0x5f80000000047823 */ /* 0x000fc800000000ff */
[----:B---3--:R-:W2:Y:S02]  /*0b00*/  MUFU.RCP R3, R4 ;  /* 0x0000000400037308 */ /* 0x008ea40000001000 */
[----:B--2---:R-:W-:-:S04]  /*0b10*/  FFMA R0, R4, R3, -1 ;  /* 0xbf80000004007423 */ /* 0x004fc80000000003 */
[----:B------:R-:W-:-:S04]  /*0b20*/  FADD.FTZ R0, -R0, -RZ ;  /* 0x800000ff00007221 */ /* 0x000fc80000010100 */
[----:B------:R-:W-:-:S04]  /*0b30*/  FFMA R0, R3, R0, R3 ;  /* 0x0000000003007223 */ /* 0x000fc80000000003 */
[----:B------:R-:W-:Y:S01]  /*0b40*/  FFMA R3, R0, 1.84467440737095516160e+19, RZ ;  /* 0x5f80000000037823 */ /* 0x000fe200000000ff */
[----:B------:R-:W-:Y:S06]  /*0b50*/  BRA `(.L_x_43) ;  /* 0x0000000000887947 */ /* 0x000fec0003800000 */
.L_x_42:
[----:B------:R-:W-:-:S05]  /*0b60*/  VIADD R4, R3, 0xffffff03 ;  /* 0xffffff0303047836 */ /* 0x000fca0000000000 */
[----:B------:R-:W-:-:S13]  /*0b70*/  ISETP.GT.U32.AND P0, PT, R4, 0x1, PT ;  /* 0x000000010400780c */ /* 0x000fda0003f04070 */
[----:B------:R-:W-:Y:S05]  /*0b80*/  @P0 BRA `(.L_x_44) ;  /* 0x0000000000780947 */ /* 0x000fea0003800000 */
[----:B------:R-:W-:Y:S02]  /*0b90*/  LOP3.LUT R5, R0, 0x7fffff, RZ, 0xc0, !PT ;  /* 0x007fffff00057812 */ /* 0x000fe400078ec0ff */
[----:B------:R-:W-:Y:S02]  /*0ba0*/  MOV R11, 0x3 ;  /* 0x00000003000b7802 */ /* 0x000fe40000000f00 */
[----:B------:R-:W-:Y:S02]  /*0bb0*/  LOP3.LUT R5, R5, 0x3f800000, RZ, 0xfc, !PT ;  /* 0x3f80000005057812 */ /* 0x000fe400078efcff */
[----:B------:R-:W-:Y:S02]  /*0bc0*/  SHF.L.U32 R10, R11, R4, RZ ;  /* 0x000000040b0a7219 */ /* 0x000fe400000006ff */
[----:B------:R-:W0:Y:S02]  /*0bd0*/  MUFU.RCP R8, R5 ;  /* 0x0000000500087308 */ /* 0x000e240000001000 */
[----:B0-----:R-:W-:-:S04]  /*0be0*/  FFMA R7, R5, R8, -1 ;  /* 0xbf80000005077423 */ /* 0x001fc80000000008 */
[----:B------:R-:W-:-:S04]  /*0bf0*/  FADD.FTZ R7, -R7, -RZ ;  /* 0x800000ff07077221 */ /* 0x000fc80000010100 */
[CCC-:B------:R-:W-:Y:S01]  /*0c00*/  FFMA.RM R9, R8.reuse, R7.reuse, R8.reuse ;  /* 0x0000000708097223 */ /* 0x1c0fe20000004008 */
[----:B------:R-:W-:-:S04]  /*0c10*/  FFMA.RP R8, R8, R7, R8 ;  /* 0x0000000708087223 */ /* 0x000fc80000008008 */
[C---:B------:R-:W-:Y:S02]  /*0c20*/  LOP3.LUT R7, R9.reuse, 0x7fffff, RZ, 0xc0, !PT ;  /* 0x007fffff09077812 */ /* 0x040fe400078ec0ff */
[----:B------:R-:W-:Y:S02]  /*0c30*/  FSETP.NEU.FTZ.AND P0, PT, R9, R8, PT ;  /* 0x000000080900720b */ /* 0x000fe40003f1d000 */
[----:B------:R-:W-:Y:S02]  /*0c40*/  LOP3.LUT R7, R7, 0x800000, RZ, 0xfc, !PT ;  /* 0x0080000007077812 */ /* 0x000fe400078efcff */
[----:B------:R-:W-:Y:S02]  /*0c50*/  SEL R8, RZ, 0xffffffff, !P0 ;  /* 0xffffffffff087807 */ /* 0x000fe40004000000 */
[----:B------:R-:W-:-:S03]  /*0c60*/  LOP3.LUT R5, R10, R7, RZ, 0xc0, !PT ;  /* 0x000000070a057212 */ /* 0x000fc600078ec0ff */
[----:B------:R-:W-:Y:S01]  /*0c70*/  IMAD.MOV R8, RZ, RZ, -R8 ;  /* 0x000000ffff087224 */ /* 0x000fe200078e0a08 */
[----:B------:R-:W-:-:S04]  /*0c80*/  SHF.R.U32.HI R5, RZ, R4, R5 ;  /* 0x00000004ff057219 */ /* 0x000fc80000011605 */
[----:B------:R-:W-:Y:S02]  /*0c90*/  LOP3.LUT P1, RZ, R8, R4, R7, 0xf8, !PT ;  /* 0x0000000408ff7212 */ /* 0x000fe4000782f807 */
[C---:B------:R-:W-:Y:S02]  /*0ca0*/  LOP3.LUT P0, RZ, R5.reuse, 0x1, RZ, 0xc0, !PT ;  /* 0x0000000105ff7812 */ /* 0x040fe4000780c0ff */
[----:B------:R-:W-:-:S04]  /*0cb0*/  LOP3.LUT P2, RZ, R5, 0x2, RZ, 0xc0, !PT ;  /* 0x0000000205ff7812 */ /* 0x000fc8000784c0ff */
[----:B------:R-:W-:Y:S02]  /*0cc0*/  PLOP3.LUT P0, PT, P0, P1, P2, 0xe0, 0x0 ;  /* 0x000000000000781c */ /* 0x000fe40000703c20 */
[----:B------:R-:W-:Y:S02]  /*0cd0*/  LOP3.LUT P1, RZ, R0, 0x7fffff, RZ, 0xc0, !PT ;  /* 0x007fffff00ff7812 */ /* 0x000fe4000782c0ff */
[----:B------:R-:W-:-:S04]  /*0ce0*/  SEL R4, RZ, 0x1, !P0 ;  /* 0x00000001ff047807 */ /* 0x000fc80004000000 */
[----:B------:R-:W-:-:S04]  /*0cf0*/  IADD3 R4, PT, PT, -R4, RZ, RZ ;  /* 0x000000ff04047210 */ /* 0x000fc80007ffe1ff */
[----:B------:R-:W-:Y:S01]  /*0d00*/  ISETP.GE.AND P0, PT, R4, RZ, PT ;  /* 0x000000ff0400720c */ /* 0x000fe20003f06270 */
[----:B------:R-:W-:-:S05]  /*0d10*/  VIADD R4, R3, 0xffffff04 ;  /* 0xffffff0403047836 */ /* 0x000fca0000000000 */
[----:B------:R-:W-:-:S07]  /*0d20*/  SHF.R.U32.HI R3, RZ, R4, R7 ;  /* 0x00000004ff037219 */ /* 0x000fce0000011607 */
[----:B------:R-:W-:-:S05]  /*0d30*/  @!P0 IADD3 R3, PT, PT, R3, 0x1, RZ ;  /* 0x0000000103038810 */ /* 0x000fca0007ffe0ff */
[----:B------:R-:W-:-:S05]  /*0d40*/  @!P1 IMAD.SHL.U32 R3, R3, 0x2, RZ ;  /* 0x0000000203039824 */ /* 0x000fca00078e00ff */
[----:B------:R-:W-:Y:S01]  /*0d50*/  LOP3.LUT R3, R3, 0x80000000, R0, 0xf8, !PT ;  /* 0x8000000003037812 */ /* 0x000fe200078ef800 */
[----:B------:R-:W-:Y:S06]  /*0d60*/  BRA `(.L_x_43) ;  /* 0x0000000000047947 */ /* 0x000fec0003800000 */
.L_x_44:
[----:B------:R0:W1:Y:S02]  /*0d70*/  MUFU.RCP R3, R0 ;  /* 0x0000000000037308 */ /* 0x0000640000001000 */
.L_x_43:
[----:B-1-3--:R-:W-:Y:S01]  /*0d80*/  MOV R4, R3 ;  /* 0x0000000300047202 */ /* 0x00afe20000000f00 */
[----:B------:R-:W-:-:S04]  /*0d90*/  IMAD.MOV.U32 R3, RZ, RZ, 0x0 ;  /* 0x00000000ff037424 */ /* 0x000fc800078e00ff */
[----:B0-2---:R-:W-:Y:S05]  /*0da0*/  RET.REL.NODEC R2 `(spec_ee_compute_confidence_f16) ;  /* 0xfffffff002947950 */ /* 0x005fea0003c3ffff */
.L_x_45:
        /* <DEDUP_REMOVED lines=13> */
.L_x_61:


//--------------------- .text.spec_ee_compute_confidence_f32 --------------------------
	.section	.text.spec_ee_compute_confidence_f32,"ax",@progbits
	.align	128
        .global         spec_ee_compute_confidence_f32
        .type           spec_ee_compute_confidence_f32,@function
        .size           spec_ee_compute_confidence_f32,(.L_x_62 - spec_ee_compute_confidence_f32)
        .other          spec_ee_compute_confidence_f32,@"STO_CUDA_ENTRY STV_DEFAULT"
spec_ee_compute_confidence_f32:
.text.spec_ee_compute_confidence_f32:
        /* <DEDUP_REMOVED lines=12> */
[----:B------:R-:W-:Y:S01]  /*00c0*/  IMAD.MOV.U32 R8, RZ, RZ, RZ ;  /* 0x000000ffff087224 */ /* 0x000fe200078e00ff */
[----:B------:R-:W1:Y:S01]  /*00d0*/  LDCU UR5, c[0x0][0x360] ;  /* 0x00006c00ff0577ac */ /* 0x000e620008000800 */
[----:B------:R-:W2:Y:S01]  /*00e0*/  LDCU.64 UR6, c[0x0][0x358] ;  /* 0x00006b00ff0677ac */ /* 0x000ea20008000a00 */
[----:B-1----:R-:W-:Y:S01]  /*00f0*/  IMAD.U32 R0, RZ, RZ, UR5 ;  /* 0x00000005ff007e24 */ /* 0x002fe2000f8e00ff */
[----:B0-----:R-:W-:-:S13]  /*0100*/  ISETP.GE.AND P0, PT, R7, UR8, PT ;  /* 0x0000000807007c0c */ /* 0x001fda000bf06270 */
[----:B--2---:R-:W-:Y:S05]  /*0110*/  @P0 BRA `(.L_x_47) ;  /* 0x0000000400540947 */ /* 0x004fea0003800000 */
[----:B------:R-:W0:Y:S01]  /*0120*/  I2F.U32.RP R9, R0 ;  /* 0x0000000000097306 */ /* 0x000e220000209000 */
[C-C-:B------:R-:W-:Y:S01]  /*0130*/  IMAD.IADD R4, R0.reuse, 0x1, R7.reuse ;  /* 0x0000000100047824 */ /* 0x140fe200078e0207 */
[----:B------:R-:W-:Y:S01]  /*0140*/  ISETP.NE.U32.AND P2, PT, R0, RZ, PT ;  /* 0x000000ff0000720c */ /* 0x000fe20003f45070 */
[----:B------:R-:W-:Y:S01]  /*0150*/  IMAD.MOV R11, RZ, RZ, -R0 ;  /* 0x000000ffff0b7224 */ /* 0x000fe200078e0a00 */
[----:B------:R-:W-:Y:S01]  /*0160*/  BSSY.RECONVERGENT B1, `(.L_x_48) ;  /* 0x000002e000017945 */ /* 0x000fe20003800200 */
[----:B------:R-:W-:Y:S01]  /*0170*/  IMAD.MOV.U32 R15, RZ, RZ, R7 ;  /* 0x000000ffff0f7224 */ /* 0x000fe200078e0007 */
[C---:B------:R-:W-:Y:S02]  /*0180*/  ISETP.GE.U32.AND P0, PT, R4.reuse, UR8, PT ;  /* 0x0000000804007c0c */ /* 0x040fe4000bf06070 */
[----:B------:R-:W-:Y:S02]  /*0190*/  VIMNMX.U32 R5, PT, PT, R4, UR8, !PT ;  /* 0x0000000804057c48 */ /* 0x000fe4000ffe0000 */
[----:B------:R-:W-:-:S04]  /*01a0*/  SEL R8, RZ, 0x1, P0 ;  /* 0x00000001ff087807 */ /* 0x000fc80000000000 */
[----:B------:R-:W-:Y:S01]  /*01b0*/  IADD3 R5, PT, PT, R5, -R4, -R8 ;  /* 0x8000000405057210 */ /* 0x000fe20007ffe808 */
[----:B0-----:R-:W0:Y:S02]  /*01c0*/  MUFU.RCP R9, R9 ;  /* 0x0000000900097308 */ /* 0x001e240000001000 */
[----:B0-----:R-:W-:-:S06]  /*01d0*/  IADD3 R2, PT, PT, R9, 0xffffffe, RZ ;  /* 0x0ffffffe09027810 */ /* 0x001fcc0007ffe0ff */
[----:B------:R0:W1:Y:S02]  /*01e0*/  F2I.FTZ.U32.TRUNC.NTZ R3, R2 ;  /* 0x0000000200037305 */ /* 0x000064000021f000 */
[----:B0-----:R-:W-:Y:S02]  /*01f0*/  HFMA2 R2, -RZ, RZ, 0, 0 ;  /* 0x00000000ff027431 */ /* 0x001fe400000001ff */
[----:B-1----:R-:W-:-:S04]  /*0200*/  IMAD R11, R11, R3, RZ ;  /* 0x000000030b0b7224 */ /* 0x002fc800078e02ff */
[----:B------:R-:W-:-:S06]  /*0210*/  IMAD.HI.U32 R10, R3, R11, R2 ;  /* 0x0000000b030a7227 */ /* 0x000fcc00078e0002 */
[----:B------:R-:W-:-:S04]  /*0220*/  IMAD.HI.U32 R3, R10, R5, RZ ;  /* 0x000000050a037227 */ /* 0x000fc800078e00ff */
[----:B------:R-:W-:-:S04]  /*0230*/  IMAD.MOV R2, RZ, RZ, -R3 ;  /* 0x000000ffff027224 */ /* 0x000fc800078e0a03 */
[----:B------:R-:W-:-:S05]  /*0240*/  IMAD R5, R0, R2, R5 ;  /* 0x0000000200057224 */ /* 0x000fca00078e0205 */
[----:B------:R-:W-:-:S13]  /*0250*/  ISETP.GE.U32.AND P0, PT, R5, R0, PT ;  /* 0x000000000500720c */ /* 0x000fda0003f06070 */
[----:B------:R-:W-:Y:S01]  /*0260*/  @P0 IMAD.IADD R5, R5, 0x1, -R0 ;  /* 0x0000000105050824 */ /* 0x000fe200078e0a00 */
[----:B------:R-:W-:-:S04]  /*0270*/  @P0 IADD3 R3, PT, PT, R3, 0x1, RZ ;  /* 0x0000000103030810 */ /* 0x000fc80007ffe0ff */
[----:B------:R-:W-:-:S13]  /*0280*/  ISETP.GE.U32.AND P1, PT, R5, R0, PT ;  /* 0x000000000500720c */ /* 0x000fda0003f26070 */
[----:B------:R-:W-:Y:S01]  /*0290*/  @P1 VIADD R3, R3, 0x1 ;  /* 0x0000000103031836 */ /* 0x000fe20000000000 */
[----:B------:R-:W-:-:S05]  /*02a0*/  @!P2 LOP3.LUT R3, RZ, R0, RZ, 0x33, !PT ;  /* 0x00000000ff03a212 */ /* 0x000fca00078e33ff */
[----:B------:R-:W-:Y:S01]  /*02b0*/  IMAD.IADD R9, R8, 0x1, R3 ;  /* 0x0000000108097824 */ /* 0x000fe200078e0203 */
[----:B------:R-:W-:-:S04]  /*02c0*/  MOV R8, RZ ;  /* 0x000000ff00087202 */ /* 0x000fc80000000f00 */
[C---:B------:R-:W-:Y:S02]  /*02d0*/  LOP3.LUT R2, R9.reuse, 0x3, RZ, 0xc0, !PT ;  /* 0x0000000309027812 */ /* 0x040fe400078ec0ff */
[----:B------:R-:W-:Y:S02]  /*02e0*/  ISETP.GE.U32.AND P1, PT, R9, 0x3, PT ;  /* 0x000000030900780c */ /* 0x000fe40003f26070 */
[----:B------:R-:W-:-:S13]  /*02f0*/  ISETP.NE.AND P0, PT, R2, 0x3, PT ;  /* 0x000000030200780c */ /* 0x000fda0003f05270 */
[----:B------:R-:W-:Y:S05]  /*0300*/  @!P0 BRA `(.L_x_49) ;  /* 0x00000000004c8947 */ /* 0x000fea0003800000 */
[----:B------:R-:W0:Y:S01]  /*0310*/  LDC.64 R4, c[0x0][0x388] ;  /* 0x0000e200ff047b82 */ /* 0x000e220000000a00 */
[----:B------:R-:W-:Y:S02]  /*0320*/  VIADD R8, R9, 0x1 ;  /* 0x0000000109087836 */ /* 0x000fe40000000000 */
[--C-:B------:R-:W-:Y:S02]  /*0330*/  IMAD R13, R6, UR8, R7.reuse ;  /* 0x00000008060d7c24 */ /* 0x100fe4000f8e0207 */
[----:B------:R-:W-:Y:S01]  /*0340*/  IMAD.MOV.U32 R15, RZ, RZ, R7 ;  /* 0x000000ffff0f7224 */ /* 0x000fe200078e0007 */
[----:B------:R-:W-:Y:S02]  /*0350*/  LOP3.LUT R9, R8, 0x3, RZ, 0xc0, !PT ;  /* 0x0000000308097812 */ /* 0x000fe400078ec0ff */
[----:B------:R-:W1:Y:S01]  /*0360*/  LDC.64 R2, c[0x0][0x380] ;  /* 0x0000e000ff027b82 */ /* 0x000e620000000a00 */
[----:B------:R-:W-:Y:S02]  /*0370*/  MOV R8, RZ ;  /* 0x000000ff00087202 */ /* 0x000fe40000000f00 */
[----:B------:R-:W-:-:S02]  /*0380*/  IMAD.MOV R9, RZ, RZ, -R9 ;  /* 0x000000ffff097224 */ /* 0x000fc400078e0a09 */
[----:B0-----:R-:W-:-:S07]  /*0390*/  IMAD.WIDE.U32 R4, R7, 0x4, R4 ;  /* 0x0000000407047825 */ /* 0x001fce00078e0004 */
.L_x_50:
[----:B-1----:R-:W-:Y:S01]  /*03a0*/  IMAD.WIDE R10, R13, 0x4, R2 ;  /* 0x000000040d0a7825 */ /* 0x002fe200078e0202 */
[----:B------:R0:W2:Y:S05]  /*03b0*/  LDG.E.CONSTANT R12, desc[UR6][R4.64] ;  /* 0x00000006040c7981 */ /* 0x0000aa000c1e9900 */
[----:B------:R-:W2:Y:S01]  /*03c0*/  LDG.E.CONSTANT R11, desc[UR6][R10.64] ;  /* 0x000000060a0b7981 */ /* 0x000ea2000c1e9900 */
[----:B------:R-:W-:Y:S01]  /*03d0*/  IADD3 R9, PT, PT, R9, 0x1, RZ ;  /* 0x0000000109097810 */ /* 0x000fe20007ffe0ff */
[C---:B------:R-:W-:Y:S02]  /*03e0*/  IMAD.IADD R15, R0.reuse, 0x1, R15 ;  /* 0x00000001000f7824 */ /* 0x040fe400078e020f */
[C---:B------:R-:W-:Y:S01]  /*03f0*/  IMAD.IADD R13, R0.reuse, 0x1, R13 ;  /* 0x00000001000d7824 */ /* 0x040fe200078e020d */
[----:B------:R-:W-:Y:S01]  /*0400*/  ISETP.NE.AND P0, PT, R9, RZ, PT ;  /* 0x000000ff0900720c */ /* 0x000fe20003f05270 */
[----:B0-----:R-:W-:-:S04]  /*0410*/  IMAD.WIDE.U32 R4, R0, 0x4, R4 ;  /* 0x0000000400047825 */ /* 0x001fc800078e0004 */
[----:B--2---:R-:W-:-:S08]  /*0420*/  FFMA R8, R11, R12, R8 ;  /* 0x0000000c0b087223 */ /* 0x004fd00000000008 */
[----:B------:R-:W-:Y:S05]  /*0430*/  @P0 BRA `(.L_x_50) ;  /* 0xfffffffc00d80947 */ /* 0x000fea000383ffff */
.L_x_49:
[----:B------:R-:W-:Y:S05]  /*0440*/  BSYNC.RECONVERGENT B1 ;  /* 0x0000000000017941 */ /* 0x000fea0003800200 */
.L_x_48:
[----:B------:R-:W-:Y:S05]  /*0450*/  @!P1 BRA `(.L_x_47) ;  /* 0x0000000000849947 */ /* 0x000fea0003800000 */
[----:B------:R-:W-:-:S07]  /*0460*/  SHF.L.U32 R9, R0, 0x2, RZ ;  /* 0x0000000200097819 */ /* 0x000fce00000006ff */
.L_x_51:
[----:B------:R-:W0:Y:S01]  /*0470*/  LDC.64 R10, c[0x0][0x380] ;  /* 0x0000e000ff0a7b82 */ /* 0x000e220000000a00 */
[--C-:B------:R-:W-:Y:S02]  /*0480*/  IMAD R3, R6, UR8, R15.reuse ;  /* 0x0000000806037c24 */ /* 0x100fe4000f8e020f */
[----:B------:R-:W-:-:S05]  /*0490*/  IMAD.IADD R23, R0, 0x1, R15 ;  /* 0x0000000100177824 */ /* 0x000fca00078e020f */
[----:B------:R-:W1:Y:S01]  /*04a0*/  LDC.64 R4, c[0x0][0x388] ;  /* 0x0000e200ff047b82 */ /* 0x000e620000000a00 */
[----:B0-----:R-:W-:Y:S01]  /*04b0*/  IMAD.WIDE R10, R3, 0x4, R10 ;  /* 0x00000004030a7825 */ /* 0x001fe200078e020a */
[----:B------:R-:W-:Y:S02]  /*04c0*/  IADD3 R3, PT, PT, R0, R23, RZ ;  /* 0x0000001700037210 */ /* 0x000fe40007ffe0ff */
[----:B------:R-:W-:Y:S01]  /*04d0*/  IADD3 R12, P0, PT, R9, R10, RZ ;  /* 0x0000000a090c7210 */ /* 0x000fe20007f1e0ff */
[----:B-1----:R-:W-:-:S04]  /*04e0*/  IMAD.WIDE.U32 R20, R15, 0x4, R4 ;  /* 0x000000040f147825 */ /* 0x002fc800078e0004 */
[----:B------:R-:W-:Y:S01]  /*04f0*/  IMAD.X R13, RZ, RZ, R11, P0 ;  /* 0x000000ffff0d7224 */ /* 0x000fe200000e060b */
[----:B------:R-:W-:Y:S01]  /*0500*/  IADD3 R2, P0, PT, R9, R12, RZ ;  /* 0x0000000c09027210 */ /* 0x000fe20007f1e0ff */
[--C-:B------:R-:W-:Y:S01]  /*0510*/  IMAD.WIDE.U32 R22, R23, 0x4, R4.reuse ;  /* 0x0000000417167825 */ /* 0x100fe200078e0004 */
[----:B------:R-:W2:Y:S01]  /*0520*/  LDG.E.CONSTANT R19, desc[UR6][R20.64] ;  /* 0x0000000614137981 */ /* 0x000ea2000c1e9900 */
[----:B------:R-:W-:Y:S02]  /*0530*/  IADD3 R25, PT, PT, R0, R3, RZ ;  /* 0x0000000300197210 */ /* 0x000fe40007ffe0ff */
[----:B------:R-:W-:Y:S01]  /*0540*/  IMAD.WIDE.U32 R14, R3, 0x4, R4 ;  /* 0x00000004030e7825 */ /* 0x000fe200078e0004 */
[----:B------:R-:W2:Y:S03]  /*0550*/  LDG.E.CONSTANT R11, desc[UR6][R10.64] ;  /* 0x000000060a0b7981 */ /* 0x000ea6000c1e9900 */
[----:B------:R-:W-:Y:S01]  /*0560*/  IMAD.X R3, RZ, RZ, R13, P0 ;  /* 0x000000ffff037224 */ /* 0x000fe200000e060d */
[----:B------:R-:W-:Y:S01]  /*0570*/  IADD3 R16, P0, PT, R9, R2, RZ ;  /* 0x0000000209107210 */ /* 0x000fe20007f1e0ff */
[----:B------:R-:W3:Y:S01]  /*0580*/  LDG.E.CONSTANT R18, desc[UR6][R22.64] ;  /* 0x0000000616127981 */ /* 0x000ee2000c1e9900 */
[----:B------:R-:W-:-:S03]  /*0590*/  IMAD.WIDE.U32 R4, R25, 0x4, R4 ;  /* 0x0000000419047825 */ /* 0x000fc600078e0004 */
[----:B------:R-:W3:Y:S01]  /*05a0*/  LDG.E.CONSTANT R12, desc[UR6][R12.64] ;  /* 0x000000060c0c7981 */ /* 0x000ee2000c1e9900 */
[----:B------:R-:W-:-:S03]  /*05b0*/  IADD3.X R17, PT, PT, RZ, R3, RZ, P0, !PT ;  /* 0x00000003ff117210 */ /* 0x000fc600007fe4ff */
[----:B------:R0:W4:Y:S04]  /*05c0*/  LDG.E.CONSTANT R14, desc[UR6][R14.64] ;  /* 0x000000060e0e7981 */ /* 0x000128000c1e9900 */
[----:B------:R-:W4:Y:S04]  /*05d0*/  LDG.E.CONSTANT R2, desc[UR6][R2.64] ;  /* 0x0000000602027981 */ /* 0x000f28000c1e9900 */
[----:B------:R-:W5:Y:S04]  /*05e0*/  LDG.E.CONSTANT R4, desc[UR6][R4.64] ;  /* 0x0000000604047981 */ /* 0x000f68000c1e9900 */
[----:B------:R-:W5:Y:S01]  /*05f0*/  LDG.E.CONSTANT R17, desc[UR6][R16.64] ;  /* 0x0000000610117981 */ /* 0x000f62000c1e9900 */
[----:B0-----:R-:W-:-:S05]  /*0600*/  IMAD.IADD R15, R0, 0x1, R25 ;  /* 0x00000001000f7824 */ /* 0x001fca00078e0219 */
[----:B------:R-:W-:Y:S01]  /*0610*/  ISETP.GE.AND P0, PT, R15, UR8, PT ;  /* 0x000000080f007c0c */ /* 0x000fe2000bf06270 */
[----:B--2---:R-:W-:-:S04]  /*0620*/  FFMA R19, R11, R19, R8 ;  /* 0x000000130b137223 */ /* 0x004fc80000000008 */
[----:B---3--:R-:W-:-:S04]  /*0630*/  FFMA R19, R12, R18, R19 ;  /* 0x000000120c137223 */ /* 0x008fc80000000013 */
[----:B----4-:R-:W-:-:S04]  /*0640*/  FFMA R14, R2, R14, R19 ;  /* 0x0000000e020e7223 */ /* 0x010fc80000000013 */
[----:B-----5:R-:W-:Y:S01]  /*0650*/  FFMA R8, R17, R4, R14 ;  /* 0x0000000411087223 */ /* 0x020fe2000000000e */
[----:B------:R-:W-:Y:S06]  /*0660*/  @!P0 BRA `(.L_x_51) ;  /* 0xfffffffc00808947 */ /* 0x000fec000383ffff */
.L_x_47:
[----:B------:R-:W-:Y:S05]  /*0670*/  BSYNC.RECONVERGENT B0 ;  /* 0x0000000000007941 */ /* 0x000fea0003800200 */
.L_x_46:
        /* <DEDUP_REMOVED lines=9> */
.L_x_53:
[----:B0-----:R-:W-:-:S04]  /*0710*/  SHF.R.U32.HI R8, RZ, 0x1, R0 ;  /* 0x00000001ff087819 */ /* 0x001fc80000011600 */
[----:B------:R-:W-:-:S13]  /*0720*/  ISETP.GE.U32.AND P1, PT, R7, R8, PT ;  /* 0x000000080700720c */ /* 0x000fda0003f26070 */
[----:B------:R-:W-:Y:S01]  /*0730*/  @!P1 LEA R2, R8, R3, 0x2 ;  /* 0x0000000308029211 */ /* 0x000fe200078e10ff */
[----:B------:R-:W-:Y:S05]  /*0740*/  @!P1 LDS R5, [R3] ;  /* 0x0000000003059984 */ /* 0x000fea0000000800 */
[----:B------:R-:W0:Y:S02]  /*0750*/  @!P1 LDS R2, [R2] ;  /* 0x0000000002029984 */ /* 0x000e240000000800 */
[----:B0-----:R-:W-:-:S05]  /*0760*/  @!P1 FADD R4, R2, R5 ;  /* 0x0000000502049221 */ /* 0x001fca0000000000 */
[----:B------:R1:W-:Y:S01]  /*0770*/  @!P1 STS [R3], R4 ;  /* 0x0000000403009388 */ /* 0x0003e20000000800 */
[----:B------:R-:W-:Y:S01]  /*0780*/  BAR.SYNC.DEFER_BLOCKING 0x0 ;  /* 0x0000000000007b1d */ /* 0x000fe20000010000 */
[----:B------:R-:W-:Y:S01]  /*0790*/  ISETP.GT.U32.AND P1, PT, R0, 0x3, PT ;  /* 0x000000030000780c */ /* 0x000fe20003f24070 */
[----:B------:R-:W-:-:S12]  /*07a0*/  IMAD.MOV.U32 R0, RZ, RZ, R8 ;  /* 0x000000ffff007224 */ /* 0x000fd800078e0008 */
[----:B-1----:R-:W-:Y:S05]  /*07b0*/  @P1 BRA `(.L_x_53) ;  /* 0xfffffffc00d41947 */ /* 0x002fea000383ffff */
.L_x_52:
[----:B------:R-:W-:Y:S05]  /*07c0*/  @P0 EXIT ;  /* 0x000000000000094d */ /* 0x000fea0003800000 */
[----:B------:R-:W1:Y:S01]  /*07d0*/  S2UR UR5, SR_CgaCtaId ;  /* 0x00000000000579c3 */ /* 0x000e620000008800 */
[----:B------:R-:W-:Y:S01]  /*07e0*/  UMOV UR4, 0x400 ;  /* 0x0000040000047882 */ /* 0x000fe20000000000 */
[----:B0-----:R-:W-:Y:S02]  /*07f0*/  HFMA2 R3, -RZ, RZ, 0.96630859375, -0.0022525787353515625 ;  /* 0x3bbb989dff037431 */ /* 0x001fe400000001ff */
[----:B------:R-:W-:Y:S01]  /*0800*/  IMAD.MOV.U32 R5, RZ, RZ, 0x437c0000 ;  /* 0x437c0000ff057424 */ /* 0x000fe200078e00ff */
[----:B-1----:R-:W-:-:S09]  /*0810*/  ULEA UR4, UR5, UR4, 0x18 ;  /* 0x0000000405047291 */ /* 0x002fd2000f8ec0ff */
[----:B------:R-:W0:Y:S02]  /*0820*/  LDS R0, [UR4] ;  /* 0x00000004ff007984 */ /* 0x000e240008000800 */
[----:B------:R-:W0:Y:S02]  /*0830*/  LDCU UR4, c[0x0][0x398] ;  /* 0x00007300ff0477ac */ /* 0x000e240008000800 */
[----:B0-----:R-:W-:-:S04]  /*0840*/  FADD R0, R0, UR4 ;  /* 0x0000000400007e21 */ /* 0x001fc80008000000 */
[----:B------:R-:W-:-:S04]  /*0850*/  FFMA.SAT R2, R0, -R3, 0.5 ;  /* 0x3f00000000027423 */ /* 0x000fc80000002803 */
[----:B------:R-:W-:-:S04]  /*0860*/  FFMA.RM R2, R2, R5, 12582913 ;  /* 0x4b40000102027423 */ /* 0x000fc80000004005 */
[C---:B------:R-:W-:Y:S01]  /*0870*/  FADD R3, R2.reuse, -12583039 ;  /* 0xcb40007f02037421 */ /* 0x040fe20000000000 */
[----:B------:R-:W-:-:S03]  /*0880*/  SHF.L.U32 R2, R2, 0x17, RZ ;  /* 0x0000001702027819 */ /* 0x000fc600000006ff */
[----:B------:R-:W-:-:S04]  /*0890*/  FFMA R3, R0, -1.4426950216293334961, -R3 ;  /* 0xbfb8aa3b00037823 */ /* 0x000fc80000000803 */
[----:B------:R-:W-:-:S06]  /*08a0*/  FFMA R3, R0, -1.925963033500011079e-08, R3 ;  /* 0xb2a5706000037823 */ /* 0x000fcc0000000003 */
[----:B------:R-:W0:Y:S02]  /*08b0*/  MUFU.EX2 R3, R3 ;  /* 0x0000000300037308 */ /* 0x000e240000000800 */
[----:B0-----:R-:W-:-:S04]  /*08c0*/  FFMA R0, R2, R3, 1 ;  /* 0x3f80000002007423 */ /* 0x001fc80000000003 */
[----:B------:R-:W-:-:S05]  /*08d0*/  VIADD R2, R0, 0x1800000 ;  /* 0x0180000000027836 */ /* 0x000fca0000000000 */
[----:B------:R-:W-:-:S04]  /*08e0*/  LOP3.LUT R2, R2, 0x7f800000, RZ, 0xc0, !PT ;  /* 0x7f80000002027812 */ /* 0x000fc800078ec0ff */
[----:B------:R-:W-:-:S13]  /*08f0*/  ISETP.GT.U32.AND P0, PT, R2, 0x1ffffff, PT ;  /* 0x01ffffff0200780c */ /* 0x000fda0003f04070 */
[----:B------:R-:W-:Y:S05]  /*0900*/  @P0 BRA `(.L_x_54) ;  /* 0x00000000000c0947 */ /* 0x000fea0003800000 */
[----:B------:R-:W-:-:S07]  /*0910*/  MOV R2, 0x930 ;  /* 0x0000093000027802 */ /* 0x000fce0000000f00 */
[----:B------:R-:W-:Y:S05]  /*0920*/  CALL.REL.NOINC `($__internal_2_$__cuda_sm20_rcp_rn_f32_slowpath) ;  /* 0x0000000000247944 */ /* 0x000fea0003c00000 */
[----:B------:R-:W-:Y:S05]  /*0930*/  BRA `(.L_x_55) ;  /* 0x0000000000107947 */ /* 0x000fea0003800000 */
.L_x_54:
[----:B------:R-:W0:Y:S02]  /*0940*/  MUFU.RCP R5, R0 ;  /* 0x0000000000057308 */ /* 0x000e240000001000 */
[----:B0-----:R-:W-:-:S04]  /*0950*/  FFMA R2, R0, R5, -1 ;  /* 0xbf80000000027423 */ /* 0x001fc80000000005 */
[----:B------:R-:W-:-:S04]  /*0960*/  FADD.FTZ R2, -R2, -RZ ;  /* 0x800000ff02027221 */ /* 0x000fc80000010100 */
[----:B------:R-:W-:-:S07]  /*0970*/  FFMA R5, R5, R2, R5 ;  /* 0x0000000205057223 */ /* 0x000fce0000000005 */
.L_x_55:
[----:B------:R-:W0:Y:S02]  /*0980*/  LDC.64 R2, c[0x0][0x390] ;  /* 0x0000e400ff027b82 */ /* 0x000e240000000a00 */
[----:B0-----:R-:W-:-:S05]  /*0990*/  IMAD.WIDE.U32 R6, R6, 0x4, R2 ;  /* 0x0000000406067825 */ /* 0x001fca00078e0002 */
[----:B------:R-:W-:Y:S01]  /*09a0*/  STG.E desc[UR6][R6.64], R5 ;  /* 0x0000000506007986 */ /* 0x000fe2000c101906 */
[----:B------:R-:W-:Y:S05]  /*09b0*/  EXIT ;  /* 0x000000000000794d */ /* 0x000fea0003800000 */
        .weak           $__internal_2_$__cuda_sm20_rcp_rn_f32_slowpath
        .type           $__internal_2_$__cuda_sm20_rcp_rn_f32_slowpath,@function
        .size           $__internal_2_$__cuda_sm20_rcp_rn_f32_slowpath,(.L_x_62 - $__internal_2_$__cuda_sm20_rcp_rn_f32_slowpath)
$__internal_2_$__cuda_sm20_rcp_rn_f32_slowpath:
[----:B------:R-:W-:-:S04]  /*09c0*/  SHF.L.U32 R3, R0, 0x1, RZ ;  /* 0x0000000100037819 */ /* 0x000fc800000006ff */
[----:B------:R-:W-:-:S04]  /*09d0*/  SHF.R.U32.HI R3, RZ, 0x18, R3 ;  /* 0x00000018ff037819 */ /* 0x000fc80000011603 */
[----:B------:R-:W-:-:S13]  /*09e0*/  ISETP.NE.U32.AND P0, PT, R3, RZ, PT ;  /* 0x000000ff0300720c */ /* 0x000fda0003f05070 */
[----:B------:R-:W-:Y:S05]  /*09f0*/  @P0 BRA `(.L_x_56) ;  /* 0x00000000002c0947 */ /* 0x000fea0003800000 */
[----:B------:R-:W-:-:S05]  /*0a00*/  IMAD.SHL.U32 R3, R0, 0x2, RZ ;  /* 0x0000000200037824 */ /* 0x000fca00078e00ff */
        /* <DEDUP_REMOVED lines=10> */
.L_x_56:
[----:B------:R-:W-:-:S04]  /*0ab0*/  IADD3 R4, PT, PT, R3, -0xfd, RZ ;  /* 0xffffff0303047810 */ /* 0x000fc80007ffe0ff */
[----:B------:R-:W-:-:S13]  /*0ac0*/  ISETP.GT.U32.AND P0, PT, R4, 0x1, PT ;  /* 0x000000010400780c */ /* 0x000fda0003f04070 */
[----:B------:R-:W-:Y:S05]  /*0ad0*/  @P0 BRA `(.L_x_58) ;  /* 0x0000000000780947 */ /* 0x000fea0003800000 */
[----:B------:R-:W-:Y:S01]  /*0ae0*/  LOP3.LUT R5, R0, 0x7fffff, RZ, 0xc0, !PT ;  /* 0x007fffff00057812 */ /* 0x000fe200078ec0ff */
[----:B------:R-:W-:-:S03]  /*0af0*/  IMAD.MOV.U32 R11, RZ, RZ, 0x3 ;  /* 0x00000003ff0b7424 */ /* 0x000fc600078e00ff */
        /* <DEDUP_REMOVED lines=11> */
[----:B------:R-:W-:Y:S02]  /*0bb0*/  LOP3.LUT R5, R10, R7, RZ, 0xc0, !PT ;  /* 0x000000070a057212 */ /* 0x000fe400078ec0ff */
[----:B------:R-:W-:-:S02]  /*0bc0*/  IADD3 R8, PT, PT, -R8, RZ, RZ ;  /* 0x000000ff08087210 */ /* 0x000fc40007ffe1ff */
[-C--:B------:R-:W-:Y:S02]  /*0bd0*/  SHF.R.U32.HI R5, RZ, R4.reuse, R5 ;  /* 0x00000004ff057219 */ /* 0x080fe40000011605 */
[----:B------:R-:W-:Y:S02]  /*0be0*/  LOP3.LUT P1, RZ, R8, R4, R7, 0xf8, !PT ;  /* 0x0000000408ff7212 */ /* 0x000fe4000782f807 */
[C---:B------:R-:W-:Y:S02]  /*0bf0*/  LOP3.LUT P0, RZ, R5.reuse, 0x1, RZ, 0xc0, !PT ;  /* 0x0000000105ff7812 */ /* 0x040fe4000780c0ff */
[----:B------:R-:W-:-:S04]  /*0c00*/  LOP3.LUT P2, RZ, R5, 0x2, RZ, 0xc0, !PT ;  /* 0x0000000205ff7812 */ /* 0x000fc8000784c0ff */
[----:B------:R-:W-:Y:S02]  /*0c10*/  PLOP3.LUT P0, PT, P0, P1, P2, 0xe0, 0x0 ;  /* 0x000000000000781c */ /* 0x000fe40000703c20 */
[----:B------:R-:W-:Y:S02]  /*0c20*/  LOP3.LUT P1, RZ, R0, 0x7fffff, RZ, 0xc0, !PT ;  /* 0x007fffff00ff7812 */ /* 0x000fe4000782c0ff */
[----:B------:R-:W-:-:S05]  /*0c30*/  SEL R4, RZ, 0x1, !P0 ;  /* 0x00000001ff047807 */ /* 0x000fca0004000000 */
[----:B------:R-:W-:-:S05]  /*0c40*/  IMAD.MOV R4, RZ, RZ, -R4 ;  /* 0x000000ffff047224 */ /* 0x000fca00078e0a04 */
[----:B------:R-:W-:Y:S02]  /*0c50*/  ISETP.GE.AND P0, PT, R4, RZ, PT ;  /* 0x000000ff0400720c */ /* 0x000fe40003f06270 */
[----:B------:R-:W-:-:S04]  /*0c60*/  IADD3 R4, PT, PT, R3, -0xfc, RZ ;  /* 0xffffff0403047810 */ /* 0x000fc80007ffe0ff */
[----:B------:R-:W-:-:S07]  /*0c70*/  SHF.R.U32.HI R3, RZ, R4, R7 ;  /* 0x00000004ff037219 */ /* 0x000fce0000011607 */
[----:B------:R-:W-:-:S05]  /*0c80*/  @!P0 VIADD R3, R3, 0x1 ;  /* 0x0000000103038836 */ /* 0x000fca0000000000 */
[----:B------:R-:W-:-:S04]  /*0c90*/  @!P1 SHF.L.U32 R3, R3, 0x1, RZ ;  /* 0x0000000103039819 */ /* 0x000fc800000006ff */
[----:B------:R-:W-:Y:S01]  /*0ca0*/  LOP3.LUT R3, R3, 0x80000000, R0, 0xf8, !PT ;  /* 0x8000000003037812 */ /* 0x000fe200078ef800 */
[----:B------:R-:W-:Y:S06]  /*0cb0*/  BRA `(.L_x_57) ;  /* 0x0000000000047947 */ /* 0x000fec0003800000 */
.L_x_58:
[----:B------:R0:W1:Y:S02]  /*0cc0*/  MUFU.RCP R3, R0 ;  /* 0x0000000000037308 */ /* 0x0000640000001000 */
.L_x_57:
[----:B-1-3--:R-:W-:Y:S01]  /*0cd0*/  IMAD.MOV.U32 R5, RZ, RZ, R3 ;  /* 0x000000ffff057224 */ /* 0x00afe200078e0003 */
[----:B------:R-:W-:-:S04]  /*0ce0*/  MOV R3, 0x0 ;  /* 0x0000000000037802 */ /* 0x000fc80000000f00 */
[----:B0-2---:R-:W-:Y:S05]  /*0cf0*/  RET.REL.NODEC R2 `(spec_ee_compute_confidence_f32) ;  /* 0xfffffff002c07950 */ /* 0x005fea0003c3ffff */
.L_x_59:
        /* <DEDUP_REMOVED lines=16> */
.L_x_62:


//--------------------- .nv.shared.spec_ee_generate_dropout_mask --------------------------
	.section	.nv.shared.spec_ee_generate_dropout_mask,"aw",@nobits
	.sectionflags	@""
	.align	16
	.zero		1024


//--------------------- .nv.shared.reserved.0     --------------------------
	.section	.nv.shared.reserved.0,"aw",@nobits
	.weak		__nv_reservedSMEM_offset_0_alias
	.size		__nv_reservedSMEM_offset_0_alias, 0, 64
	.other		__nv_reservedSMEM_offset_0_alias,@"STO_CUDA_RESERVED_SHARED STV_DEFAULT"
__nv_reservedSMEM_offset_0_alias:
	.zero		0
	.zero		64


//--------------------- .nv.shared.spec_ee_copy_activations_f32 --------------------------
	.section	.nv.shared.spec_ee_copy_activations_f32,"aw",@nobits
	.sectionflags	@""
	.align	16
	.zero		1024


//--------------------- .nv.shared.spec_ee_select_exit_layer_f32 --------------------------
	.section	.nv.shared.spec_ee_select_exit_layer_f32,"aw",@nobits
	.sectionflags	@""
	.align	16
	.zero		1024


//--------------------- .nv.shared.spec_ee_lm_head_f16 --------------------------
	.section	.nv.shared.spec_ee_lm_head_f16,"aw",@nobits
	.sectionflags	@""
	.align	16
	.zero		1024


//--------------------- .nv.shared.spec_ee_lm_head_f32 --------------------------
	.section	.nv.shared.spec_ee_lm_head_f32,"aw",@nobits
	.sectionflags	@""
	.align	16
	.zero		1024


//--------------------- .nv.shared.spec_ee_compute_confidence_f16 --------------------------
	.section	.nv.shared.spec_ee_compute_confidence_f16,"aw",@nobits
	.sectionflags	@""
	.align	16
	.zero		1024


//--------------------- .nv.shared.spec_ee_compute_confidence_f32 --------------------------
	.section	.nv.shared.spec_ee_compute_confidence_f32,"aw",@nobits
	.sectionflags	@""
	.align	16
	.zero		1024


//--------------------- .nv.constant0.spec_ee_generate_dropout_mask --------------------------
	.section	.nv.constant0.spec_ee_generate_dropout_mask,"a",@progbits
	.sectionflags	@""
	.align	4
.nv.constant0.spec_ee_generate_dropout_mask:
	.zero		924


//--------------------- .nv.constant0.spec_ee_copy_activations_f32 --------------------------
	.section	.nv.constant0.spec_ee_copy_activations_f32,"a",@progbits
	.sectionflags	@""
	.align	4
.nv.constant0.spec_ee_copy_activations_f32:
	.zero		932


//--------------------- .nv.constant0.spec_ee_select_exit_layer_f32 --------------------------
	.section	.nv.constant0.spec_ee_select_exit_layer_f32,"a",@progbits
	.sectionflags	@""
	.align	4
.nv.constant0.spec_ee_select_exit_layer_f32:
	.zero		948


//--------------------- .nv.constant0.spec_ee_lm_head_f16 --------------------------
	.section	.nv.constant0.spec_ee_lm_head_f16,"a",@progbits
	.sectionflags	@""
	.align	4
.nv.constant0.spec_ee_lm_head_f16:
	.zero		936


//--------------------- .nv.constant0.spec_ee_lm_head_f32 --------------------------
	.section	.nv.constant0.spec_ee_lm_head_f32,"a",@progbits
	.sectionflags	@""
	.align	4
.nv.constant0.spec_ee_lm_head_f32:
	.zero		936


//--------------------- .nv.constant0.spec_ee_compute_confidence_f16 --------------------------
	.section	.nv.constant0.spec_ee_compute_confidence_f16,"a",@progbits
	.sectionflags	@""
	.align	4
.nv.constant0.spec_ee_compute_confidence_f16:
	.zero		936


//--------------------- .nv.constant0.spec_ee_compute_confidence_f32 --------------------------
	.section	.nv.constant0.spec_ee_compute_confidence_f32,"a",@progbits
	.sectionflags	@""
	.align	4
.nv.constant0.spec_ee_compute_confidence_f32:
	.zero		936


//--------------------- SYMBOLS --------------------------

	.type		.nv.reservedSmem.offset0,@object
	.size		.nv.reservedSmem.offset0,0x4
	.type		.nv.reservedSmem.cap,@object
	.size		.nv.reservedSmem.cap,0x4
